//
// Generated by NVIDIA NVVM Compiler
//
// Compiler Build ID: CL-36424714
// Cuda compilation tools, release 13.0, V13.0.88
// Based on NVVM 20.0.0
//

.version 9.0
.target sm_100
.address_size 64

	// .globl	_Z4Dot2PfS_S_

.visible .entry _Z4Dot2PfS_S_(
	.param .u64 .ptr .align 1 _Z4Dot2PfS_S__param_0,
	.param .u64 .ptr .align 1 _Z4Dot2PfS_S__param_1,
	.param .u64 .ptr .align 1 _Z4Dot2PfS_S__param_2
)
{
	.reg .b32 	%r<7>;
	.reg .b32 	%f<4>;
	.reg .b64 	%rd<13>;

	ld.param.u64 	%rd1, [_Z4Dot2PfS_S__param_0];
	ld.param.u64 	%rd2, [_Z4Dot2PfS_S__param_1];
	ld.param.u64 	%rd3, [_Z4Dot2PfS_S__param_2];
	cvta.to.global.u64 	%rd4, %rd3;
	cvta.to.global.u64 	%rd5, %rd2;
	cvta.to.global.u64 	%rd6, %rd1;
	mov.u32 	%r1, %ctaid.x;
	mul.wide.u32 	%rd7, %r1, 4;
	add.s64 	%rd8, %rd6, %rd7;
	ld.global.f32 	%f1, [%rd8];
	mov.u32 	%r2, %ntid.x;
	mov.u32 	%r3, %tid.x;
	mad.lo.s32 	%r4, %r2, %r1, %r3;
	mul.wide.u32 	%rd9, %r4, 4;
	add.s64 	%rd10, %rd5, %rd9;
	ld.global.f32 	%f2, [%rd10];
	mul.f32 	%f3, %f1, %f2;
	mov.u32 	%r5, %nctaid.x;
	mad.lo.s32 	%r6, %r3, %r5, %r1;
	mul.wide.u32 	%rd11, %r6, 4;
	add.s64 	%rd12, %rd4, %rd11;
	st.global.f32 	[%rd12], %f3;
	ret;

}
	// .globl	_Z4Dot3PfS_S_i
.visible .entry _Z4Dot3PfS_S_i(
	.param .u64 .ptr .align 1 _Z4Dot3PfS_S_i_param_0,
	.param .u64 .ptr .align 1 _Z4Dot3PfS_S_i_param_1,
	.param .u64 .ptr .align 1 _Z4Dot3PfS_S_i_param_2,
	.param .u32 _Z4Dot3PfS_S_i_param_3
)
{
	.reg .pred 	%p<10>;
	.reg .b32 	%r<108>;
	.reg .b32 	%f<46>;
	.reg .b64 	%rd<77>;

	ld.param.u64 	%rd7, [_Z4Dot3PfS_S_i_param_0];
	ld.param.u64 	%rd8, [_Z4Dot3PfS_S_i_param_1];
	ld.param.u64 	%rd9, [_Z4Dot3PfS_S_i_param_2];
	ld.param.u32 	%r62, [_Z4Dot3PfS_S_i_param_3];
	cvta.to.global.u64 	%rd1, %rd9;
	cvta.to.global.u64 	%rd2, %rd8;
	cvta.to.global.u64 	%rd3, %rd7;
	setp.lt.s32 	%p1, %r62, 1;
	@%p1 bra 	$L__BB1_12;
	mov.u32 	%r1, %ctaid.x;
	setp.lt.u32 	%p2, %r62, 8;
	mov.b32 	%r106, 0;
	@%p2 bra 	$L__BB1_4;
	and.b32  	%r64, %r62, 2147483640;
	neg.s32 	%r104, %r64;
	mov.u32 	%r65, %ntid.x;
	mov.u32 	%r88, %tid.x;
	add.s32 	%r103, %r88, %r65;
	shl.b32 	%r66, %r65, 1;
	add.s32 	%r102, %r88, %r66;
	mad.lo.s32 	%r101, %r65, 3, %r88;
	shl.b32 	%r67, %r65, 2;
	add.s32 	%r100, %r88, %r67;
	mad.lo.s32 	%r99, %r65, 5, %r88;
	mad.lo.s32 	%r98, %r65, 6, %r88;
	mad.lo.s32 	%r97, %r65, 7, %r88;
	add.s32 	%r95, %r88, %r1;
	shl.b32 	%r68, %r1, 1;
	add.s32 	%r94, %r88, %r68;
	mad.lo.s32 	%r93, %r1, 3, %r88;
	shl.b32 	%r69, %r1, 2;
	add.s32 	%r92, %r88, %r69;
	mad.lo.s32 	%r91, %r1, 5, %r88;
	mad.lo.s32 	%r90, %r1, 6, %r88;
	mad.lo.s32 	%r89, %r1, 7, %r88;
	add.s64 	%rd76, %rd3, 16;
	mov.u32 	%r96, %r88;
$L__BB1_3:
	.pragma "nounroll";
	and.b32  	%r106, %r62, 2147483640;
	ld.global.f32 	%f1, [%rd76+-16];
	mul.wide.u32 	%rd10, %r88, 4;
	add.s64 	%rd11, %rd2, %rd10;
	ld.global.f32 	%f2, [%rd11];
	mul.f32 	%f3, %f1, %f2;
	mul.wide.u32 	%rd12, %r96, 4;
	add.s64 	%rd13, %rd1, %rd12;
	st.global.f32 	[%rd13], %f3;
	ld.global.f32 	%f4, [%rd76+-12];
	mul.wide.u32 	%rd14, %r95, 4;
	add.s64 	%rd15, %rd2, %rd14;
	ld.global.f32 	%f5, [%rd15];
	mul.f32 	%f6, %f4, %f5;
	mul.wide.u32 	%rd16, %r103, 4;
	add.s64 	%rd17, %rd1, %rd16;
	st.global.f32 	[%rd17], %f6;
	ld.global.f32 	%f7, [%rd76+-8];
	mul.wide.u32 	%rd18, %r94, 4;
	add.s64 	%rd19, %rd2, %rd18;
	ld.global.f32 	%f8, [%rd19];
	mul.f32 	%f9, %f7, %f8;
	mul.wide.u32 	%rd20, %r102, 4;
	add.s64 	%rd21, %rd1, %rd20;
	st.global.f32 	[%rd21], %f9;
	ld.global.f32 	%f10, [%rd76+-4];
	mul.wide.u32 	%rd22, %r93, 4;
	add.s64 	%rd23, %rd2, %rd22;
	ld.global.f32 	%f11, [%rd23];
	mul.f32 	%f12, %f10, %f11;
	mul.wide.u32 	%rd24, %r101, 4;
	add.s64 	%rd25, %rd1, %rd24;
	st.global.f32 	[%rd25], %f12;
	ld.global.f32 	%f13, [%rd76];
	mul.wide.u32 	%rd26, %r92, 4;
	add.s64 	%rd27, %rd2, %rd26;
	ld.global.f32 	%f14, [%rd27];
	mul.f32 	%f15, %f13, %f14;
	mul.wide.u32 	%rd28, %r100, 4;
	add.s64 	%rd29, %rd1, %rd28;
	st.global.f32 	[%rd29], %f15;
	ld.global.f32 	%f16, [%rd76+4];
	mul.wide.u32 	%rd30, %r91, 4;
	add.s64 	%rd31, %rd2, %rd30;
	ld.global.f32 	%f17, [%rd31];
	mul.f32 	%f18, %f16, %f17;
	mul.wide.u32 	%rd32, %r99, 4;
	add.s64 	%rd33, %rd1, %rd32;
	st.global.f32 	[%rd33], %f18;
	ld.global.f32 	%f19, [%rd76+8];
	mul.wide.u32 	%rd34, %r90, 4;
	add.s64 	%rd35, %rd2, %rd34;
	ld.global.f32 	%f20, [%rd35];
	mul.f32 	%f21, %f19, %f20;
	mul.wide.u32 	%rd36, %r98, 4;
	add.s64 	%rd37, %rd1, %rd36;
	st.global.f32 	[%rd37], %f21;
	ld.global.f32 	%f22, [%rd76+12];
	mul.wide.u32 	%rd38, %r89, 4;
	add.s64 	%rd39, %rd2, %rd38;
	ld.global.f32 	%f23, [%rd39];
	mul.f32 	%f24, %f22, %f23;
	mul.wide.u32 	%rd40, %r97, 4;
	add.s64 	%rd41, %rd1, %rd40;
	st.global.f32 	[%rd41], %f24;
	add.s32 	%r104, %r104, 8;
	mov.u32 	%r70, %ntid.x;
	shl.b32 	%r71, %r70, 3;
	add.s32 	%r103, %r103, %r71;
	add.s32 	%r102, %r102, %r71;
	add.s32 	%r101, %r101, %r71;
	add.s32 	%r100, %r100, %r71;
	add.s32 	%r99, %r99, %r71;
	add.s32 	%r98, %r98, %r71;
	add.s32 	%r97, %r97, %r71;
	add.s32 	%r96, %r96, %r71;
	shl.b32 	%r72, %r1, 3;
	add.s32 	%r95, %r95, %r72;
	add.s32 	%r94, %r94, %r72;
	add.s32 	%r93, %r93, %r72;
	add.s32 	%r92, %r92, %r72;
	add.s32 	%r91, %r91, %r72;
	add.s32 	%r90, %r90, %r72;
	add.s32 	%r89, %r89, %r72;
	add.s32 	%r88, %r88, %r72;
	add.s64 	%rd76, %rd76, 32;
	setp.ne.s32 	%p3, %r104, 0;
	@%p3 bra 	$L__BB1_3;
$L__BB1_4:
	and.b32  	%r54, %r62, 7;
	setp.eq.s32 	%p4, %r54, 0;
	@%p4 bra 	$L__BB1_12;
	mov.u32 	%r55, %tid.x;
	mov.u32 	%r56, %ntid.x;
	and.b32  	%r57, %r62, 3;
	setp.lt.u32 	%p5, %r54, 4;
	@%p5 bra 	$L__BB1_7;
	mul.wide.u32 	%rd42, %r106, 4;
	add.s64 	%rd43, %rd3, %rd42;
	ld.global.f32 	%f25, [%rd43];
	mad.lo.s32 	%r73, %r106, %r1, %r55;
	mul.wide.u32 	%rd44, %r73, 4;
	add.s64 	%rd45, %rd2, %rd44;
	ld.global.f32 	%f26, [%rd45];
	mul.f32 	%f27, %f25, %f26;
	mad.lo.s32 	%r74, %r106, %r56, %r55;
	mul.wide.u32 	%rd46, %r74, 4;
	add.s64 	%rd47, %rd1, %rd46;
	st.global.f32 	[%rd47], %f27;
	ld.global.f32 	%f28, [%rd43+4];
	add.s32 	%r75, %r73, %r1;
	mul.wide.u32 	%rd48, %r75, 4;
	add.s64 	%rd49, %rd2, %rd48;
	ld.global.f32 	%f29, [%rd49];
	mul.f32 	%f30, %f28, %f29;
	add.s32 	%r76, %r74, %r56;
	mul.wide.u32 	%rd50, %r76, 4;
	add.s64 	%rd51, %rd1, %rd50;
	st.global.f32 	[%rd51], %f30;
	ld.global.f32 	%f31, [%rd43+8];
	add.s32 	%r77, %r75, %r1;
	mul.wide.u32 	%rd52, %r77, 4;
	add.s64 	%rd53, %rd2, %rd52;
	ld.global.f32 	%f32, [%rd53];
	mul.f32 	%f33, %f31, %f32;
	add.s32 	%r78, %r76, %r56;
	mul.wide.u32 	%rd54, %r78, 4;
	add.s64 	%rd55, %rd1, %rd54;
	st.global.f32 	[%rd55], %f33;
	ld.global.f32 	%f34, [%rd43+12];
	add.s32 	%r79, %r77, %r1;
	mul.wide.u32 	%rd56, %r79, 4;
	add.s64 	%rd57, %rd2, %rd56;
	ld.global.f32 	%f35, [%rd57];
	mul.f32 	%f36, %f34, %f35;
	add.s32 	%r80, %r78, %r56;
	mul.wide.u32 	%rd58, %r80, 4;
	add.s64 	%rd59, %rd1, %rd58;
	st.global.f32 	[%rd59], %f36;
	add.s32 	%r106, %r106, 4;
$L__BB1_7:
	setp.eq.s32 	%p6, %r57, 0;
	@%p6 bra 	$L__BB1_12;
	setp.eq.s32 	%p7, %r57, 1;
	@%p7 bra 	$L__BB1_10;
	mul.wide.u32 	%rd60, %r106, 4;
	add.s64 	%rd61, %rd3, %rd60;
	ld.global.f32 	%f37, [%rd61];
	mad.lo.s32 	%r81, %r106, %r1, %r55;
	mul.wide.u32 	%rd62, %r81, 4;
	add.s64 	%rd63, %rd2, %rd62;
	ld.global.f32 	%f38, [%rd63];
	mul.f32 	%f39, %f37, %f38;
	mad.lo.s32 	%r82, %r106, %r56, %r55;
	mul.wide.u32 	%rd64, %r82, 4;
	add.s64 	%rd65, %rd1, %rd64;
	st.global.f32 	[%rd65], %f39;
	ld.global.f32 	%f40, [%rd61+4];
	add.s32 	%r83, %r81, %r1;
	mul.wide.u32 	%rd66, %r83, 4;
	add.s64 	%rd67, %rd2, %rd66;
	ld.global.f32 	%f41, [%rd67];
	mul.f32 	%f42, %f40, %f41;
	add.s32 	%r84, %r82, %r56;
	mul.wide.u32 	%rd68, %r84, 4;
	add.s64 	%rd69, %rd1, %rd68;
	st.global.f32 	[%rd69], %f42;
	add.s32 	%r106, %r106, 2;
$L__BB1_10:
	and.b32  	%r85, %r62, 1;
	setp.eq.b32 	%p8, %r85, 1;
	not.pred 	%p9, %p8;
	@%p9 bra 	$L__BB1_12;
	mul.wide.u32 	%rd70, %r106, 4;
	add.s64 	%rd71, %rd3, %rd70;
	ld.global.f32 	%f43, [%rd71];
	mad.lo.s32 	%r86, %r106, %r1, %r55;
	mul.wide.u32 	%rd72, %r86, 4;
	add.s64 	%rd73, %rd2, %rd72;
	ld.global.f32 	%f44, [%rd73];
	mul.f32 	%f45, %f43, %f44;
	mad.lo.s32 	%r87, %r106, %r56, %r55;
	mul.wide.u32 	%rd74, %r87, 4;
	add.s64 	%rd75, %rd1, %rd74;
	st.global.f32 	[%rd75], %f45;
$L__BB1_12:
	ret;

}
	// .globl	_Z5Sumb2PfS_S_
.visible .entry _Z5Sumb2PfS_S_(
	.param .u64 .ptr .align 1 _Z5Sumb2PfS_S__param_0,
	.param .u64 .ptr .align 1 _Z5Sumb2PfS_S__param_1,
	.param .u64 .ptr .align 1 _Z5Sumb2PfS_S__param_2
)
{
	.reg .b32 	%r<11>;
	.reg .b32 	%f<4>;
	.reg .b64 	%rd<11>;

	ld.param.u64 	%rd1, [_Z5Sumb2PfS_S__param_0];
	ld.param.u64 	%rd2, [_Z5Sumb2PfS_S__param_1];
	ld.param.u64 	%rd3, [_Z5Sumb2PfS_S__param_2];
	cvta.to.global.u64 	%rd4, %rd3;
	cvta.to.global.u64 	%rd5, %rd2;
	cvta.to.global.u64 	%rd6, %rd1;
	mov.u32 	%r1, %ntid.x;
	mov.u32 	%r2, %ctaid.x;
	mov.u32 	%r3, %tid.x;
	mov.u32 	%r4, %ntid.y;
	mov.u32 	%r5, %ctaid.y;
	mov.u32 	%r6, %tid.y;
	mad.lo.s32 	%r7, %r4, %r5, %r6;
	mov.u32 	%r8, %nctaid.x;
	mad.lo.s32 	%r9, %r7, %r8, %r2;
	mad.lo.s32 	%r10, %r9, %r1, %r3;
	mul.wide.s32 	%rd7, %r10, 4;
	add.s64 	%rd8, %rd6, %rd7;
	ld.global.f32 	%f1, [%rd8];
	add.s64 	%rd9, %rd5, %rd7;
	ld.global.f32 	%f2, [%rd9];
	add.f32 	%f3, %f1, %f2;
	add.s64 	%rd10, %rd4, %rd7;
	st.global.f32 	[%rd10], %f3;
	ret;

}
	// .globl	_Z7SigmoidPfS_
.visible .entry _Z7SigmoidPfS_(
	.param .u64 .ptr .align 1 _Z7SigmoidPfS__param_0,
	.param .u64 .ptr .align 1 _Z7SigmoidPfS__param_1
)
{
	.reg .b32 	%r<13>;
	.reg .b32 	%f<16>;
	.reg .b64 	%rd<8>;
	.reg .b64 	%fd<4>;

	ld.param.u64 	%rd1, [_Z7SigmoidPfS__param_0];
	ld.param.u64 	%rd2, [_Z7SigmoidPfS__param_1];
	cvta.to.global.u64 	%rd3, %rd2;
	cvta.to.global.u64 	%rd4, %rd1;
	mov.u32 	%r1, %ntid.x;
	mov.u32 	%r2, %ctaid.x;
	mov.u32 	%r3, %tid.x;
	mov.u32 	%r4, %ntid.y;
	mov.u32 	%r5, %ctaid.y;
	mov.u32 	%r6, %tid.y;
	mad.lo.s32 	%r7, %r4, %r5, %r6;
	mov.u32 	%r8, %nctaid.x;
	mad.lo.s32 	%r9, %r7, %r8, %r2;
	mad.lo.s32 	%r10, %r9, %r1, %r3;
	mul.wide.s32 	%rd5, %r10, 4;
	add.s64 	%rd6, %rd4, %rd5;
	ld.global.f32 	%f1, [%rd6];
	div.rn.f32 	%f2, %f1, 0fC57A0000;
	fma.rn.f32 	%f3, %f2, 0f3BBB989D, 0f3F000000;
	cvt.sat.f32.f32 	%f4, %f3;
	mov.f32 	%f5, 0f4B400001;
	mov.f32 	%f6, 0f437C0000;
	fma.rm.f32 	%f7, %f4, %f6, %f5;
	add.f32 	%f8, %f7, 0fCB40007F;
	neg.f32 	%f9, %f8;
	fma.rn.f32 	%f10, %f2, 0f3FB8AA3B, %f9;
	fma.rn.f32 	%f11, %f2, 0f32A57060, %f10;
	mov.b32 	%r11, %f7;
	shl.b32 	%r12, %r11, 23;
	mov.b32 	%f12, %r12;
	ex2.approx.ftz.f32 	%f13, %f11;
	mul.f32 	%f14, %f13, %f12;
	cvt.f64.f32 	%fd1, %f14;
	add.f64 	%fd2, %fd1, 0d3FF0000000000000;
	rcp.rn.f64 	%fd3, %fd2;
	cvt.rn.f32.f64 	%f15, %fd3;
	add.s64 	%rd7, %rd3, %rd5;
	st.global.f32 	[%rd7], %f15;
	ret;

}


// ===== COMPILED SASS (sm_100) =====

	.target	sm_100

	.elftype	@"ET_EXEC"


//--------------------- .note.nv.tkinfo           --------------------------
	.section	.note.nv.tkinfo,"",@"SHT_NOTE"
	.sectionflags	@"SHF_NOTE_NV_TKINFO"
	.tkinfo
        /*0018*/ 	.word	0x00000002
        /*0030*/ 	.string	""
        /*0030*/ 	.string	"ptxas"
        /*0030*/ 	.string	"Cuda compilation tools, release 13.0, V13.0.88"
        /*0030*/ 	.string	"Build cuda_13.0.r13.0/compiler.36424714_0"
        /*0030*/ 	.string	"-arch sm_100 -m 64 "



//--------------------- .note.nv.cuinfo           --------------------------
	.section	.note.nv.cuinfo,"",@"SHT_NOTE"
	.sectionflags	@"SHF_NOTE_NV_CUINFO"
        /*0018*/ 	.short	0x0002
        /*001a*/ 	.short	0x0064
        /*001c*/ 	.short	0x0082
	.zero		2


//--------------------- .nv.info                  --------------------------
	.section	.nv.info,"",@"SHT_CUDA_INFO"
	.align	4


	//----- nvinfo : EIATTR_REGCOUNT
	.align		4
        /*0000*/ 	.byte	0x04, 0x2f
        /*0002*/ 	.short	(.L_1 - .L_0)
	.align		4
.L_0:
        /*0004*/ 	.word	index@(_Z4Dot2PfS_S_)
        /*0008*/ 	.word	0x0000000c


	//----- nvinfo : EIATTR_FRAME_SIZE
	.align		4
.L_1:
        /*000c*/ 	.byte	0x04, 0x11
        /*000e*/ 	.short	(.L_3 - .L_2)
	.align		4
.L_2:
        /*0010*/ 	.word	index@(_Z4Dot2PfS_S_)
        /*0014*/ 	.word	0x00000000


	//----- nvinfo : EIATTR_REGCOUNT
	.align		4
.L_3:
        /*0018*/ 	.byte	0x04, 0x2f
        /*001a*/ 	.short	(.L_5 - .L_4)
	.align		4
.L_4:
        /*001c*/ 	.word	index@(_Z4Dot3PfS_S_i)
        /*0020*/ 	.word	0x00000028


	//----- nvinfo : EIATTR_FRAME_SIZE
	.align		4
.L_5:
        /*0024*/ 	.byte	0x04, 0x11
        /*0026*/ 	.short	(.L_7 - .L_6)
	.align		4
.L_6:
        /*0028*/ 	.word	index@(_Z4Dot3PfS_S_i)
        /*002c*/ 	.word	0x00000000


	//----- nvinfo : EIATTR_REGCOUNT
	.align		4
.L_7:
        /*0030*/ 	.byte	0x04, 0x2f
        /*0032*/ 	.short	(.L_9 - .L_8)
	.align		4
.L_8:
        /*0034*/ 	.word	index@(_Z5Sumb2PfS_S_)
        /*0038*/ 	.word	0x0000000e


	//----- nvinfo : EIATTR_FRAME_SIZE
	.align		4
.L_9:
        /*003c*/ 	.byte	0x04, 0x11
        /*003e*/ 	.short	(.L_11 - .L_10)
	.align		4
.L_10:
        /*0040*/ 	.word	index@(_Z5Sumb2PfS_S_)
        /*0044*/ 	.word	0x00000000


	//----- nvinfo : EIATTR_REGCOUNT
	.align		4
.L_11:
        /*0048*/ 	.byte	0x04, 0x2f
        /*004a*/ 	.short	(.L_13 - .L_12)
	.align		4
.L_12:
        /*004c*/ 	.word	index@(_Z7SigmoidPfS_)
        /*0050*/ 	.word	0x0000000e


	//----- nvinfo : EIATTR_FRAME_SIZE
	.align		4
.L_13:
        /*0054*/ 	.byte	0x04, 0x11
        /*0056*/ 	.short	(.L_15 - .L_14)
	.align		4
.L_14:
        /*0058*/ 	.word	index@($__internal_1_$__cuda_sm3x_div_rn_noftz_f32_slowpath)
        /*005c*/ 	.word	0x00000000


	//----- nvinfo : EIATTR_FRAME_SIZE
	.align		4
.L_15:
        /*0060*/ 	.byte	0x04, 0x11
        /*0062*/ 	.short	(.L_17 - .L_16)
	.align		4
.L_16:
        /*0064*/ 	.word	index@($__internal_0_$__cuda_sm20_dblrcp_rn_slowpath_v3)
        /*0068*/ 	.word	0x00000000


	//----- nvinfo : EIATTR_FRAME_SIZE
	.align		4
.L_17:
        /*006c*/ 	.byte	0x04, 0x11
        /*006e*/ 	.short	(.L_19 - .L_18)
	.align		4
.L_18:
        /*0070*/ 	.word	index@(_Z7SigmoidPfS_)
        /*0074*/ 	.word	0x00000000


	//----- nvinfo : EIATTR_MIN_STACK_SIZE
	.align		4
.L_19:
        /*0078*/ 	.byte	0x04, 0x12
        /*007a*/ 	.short	(.L_21 - .L_20)
	.align		4
.L_20:
        /*007c*/ 	.word	index@(_Z7SigmoidPfS_)
        /*0080*/ 	.word	0x00000000


	//----- nvinfo : EIATTR_MIN_STACK_SIZE
	.align		4
.L_21:
        /*0084*/ 	.byte	0x04, 0x12
        /*0086*/ 	.short	(.L_23 - .L_22)
	.align		4
.L_22:
        /*0088*/ 	.word	index@(_Z5Sumb2PfS_S_)
        /*008c*/ 	.word	0x00000000


	//----- nvinfo : EIATTR_MIN_STACK_SIZE
	.align		4
.L_23:
        /*0090*/ 	.byte	0x04, 0x12
        /*0092*/ 	.short	(.L_25 - .L_24)
	.align		4
.L_24:
        /*0094*/ 	.word	index@(_Z4Dot3PfS_S_i)
        /*0098*/ 	.word	0x00000000


	//----- nvinfo : EIATTR_MIN_STACK_SIZE
	.align		4
.L_25:
        /*009c*/ 	.byte	0x04, 0x12
        /*009e*/ 	.short	(.L_27 - .L_26)
	.align		4
.L_26:
        /*00a0*/ 	.word	index@(_Z4Dot2PfS_S_)
        /*00a4*/ 	.word	0x00000000
.L_27:


//--------------------- .nv.compat                --------------------------
	.section	.nv.compat,"",@"SHT_CUDA_COMPAT_INFO"
	.align	4
        /*0000*/ 	.byte	0x02, 0x09, 0x00, 0x00, 0x02, 0x02, 0x01, 0x00, 0x02, 0x05, 0x05, 0x00, 0x03, 0x07, 0x01, 0x01
        /*0010*/ 	.byte	0x02, 0x03, 0x00, 0x00, 0x02, 0x06, 0x01, 0x00, 0x04, 0x0b, 0x08, 0x00, 0x01, 0x00, 0x00, 0x00
        /*0020*/ 	.byte	0x00, 0x00, 0x00, 0x00


//--------------------- .nv.info._Z7SigmoidPfS_   --------------------------
	.section	.nv.info._Z7SigmoidPfS_,"",@"SHT_CUDA_INFO"
	.sectionflags	@""
	.align	4


	//----- nvinfo : EIATTR_CUDA_API_VERSION
	.align		4
        /*0000*/ 	.byte	0x04, 0x37
        /*0002*/ 	.short	(.L_29 - .L_28)
.L_28:
        /*0004*/ 	.word	0x00000082


	//----- nvinfo : EIATTR_KPARAM_INFO
	.align		4
.L_29:
        /*0008*/ 	.byte	0x04, 0x17
        /*000a*/ 	.short	(.L_31 - .L_30)
.L_30:
        /*000c*/ 	.word	0x00000000
        /*0010*/ 	.short	0x0001
        /*0012*/ 	.short	0x0008
        /*0014*/ 	.byte	0x00, 0xf5, 0x21, 0x00


	//----- nvinfo : EIATTR_KPARAM_INFO
	.align		4
.L_31:
        /*0018*/ 	.byte	0x04, 0x17
        /*001a*/ 	.short	(.L_33 - .L_32)
.L_32:
        /*001c*/ 	.word	0x00000000
        /*0020*/ 	.short	0x0000
        /*0022*/ 	.short	0x0000
        /*0024*/ 	.byte	0x00, 0xf5, 0x21, 0x00


	//----- nvinfo : EIATTR_SPARSE_MMA_MASK
	.align		4
.L_33:
        /*0028*/ 	.byte	0x03, 0x50
        /*002a*/ 	.short	0x0000


	//----- nvinfo : EIATTR_MAXREG_COUNT
	.align		4
        /*002c*/ 	.byte	0x03, 0x1b
        /*002e*/ 	.short	0x00ff


	//----- nvinfo : EIATTR_MERCURY_ISA_VERSION
	.align		4
        /*0030*/ 	.byte	0x03, 0x5f
        /*0032*/ 	.short	0x0101


	//----- nvinfo : EIATTR_VRC_CTA_INIT_COUNT
	.align		4
        /*0034*/ 	.byte	0x02, 0x4a
	.zero		1
	.zero		1


	//----- nvinfo : EIATTR_EXIT_INSTR_OFFSETS
	.align		4
        /*0038*/ 	.byte	0x04, 0x1c
        /*003a*/ 	.short	(.L_35 - .L_34)


	//   ....[0]....
.L_34:
        /*003c*/ 	.word	0x000003b0


	//----- nvinfo : EIATTR_CRS_STACK_SIZE
	.align		4
.L_35:
        /*0040*/ 	.byte	0x04, 0x1e
        /*0042*/ 	.short	(.L_37 - .L_36)
.L_36:
        /*0044*/ 	.word	0x00000000


	//----- nvinfo : EIATTR_CBANK_PARAM_SIZE
	.align		4
.L_37:
        /*0048*/ 	.byte	0x03, 0x19
        /*004a*/ 	.short	0x0010


	//----- nvinfo : EIATTR_PARAM_CBANK
	.align		4
        /*004c*/ 	.byte	0x04, 0x0a
        /*004e*/ 	.short	(.L_39 - .L_38)
	.align		4
.L_38:
        /*0050*/ 	.word	index@(.nv.constant0._Z7SigmoidPfS_)
        /*0054*/ 	.short	0x0380
        /*0056*/ 	.short	0x0010


	//----- nvinfo : EIATTR_SW_WAR
	.align		4
.L_39:
        /*0058*/ 	.byte	0x04, 0x36
        /*005a*/ 	.short	(.L_41 - .L_40)
.L_40:
        /*005c*/ 	.word	0x00000008
.L_41:


//--------------------- .nv.info._Z5Sumb2PfS_S_   --------------------------
	.section	.nv.info._Z5Sumb2PfS_S_,"",@"SHT_CUDA_INFO"
	.sectionflags	@""
	.align	4


	//----- nvinfo : EIATTR_CUDA_API_VERSION
	.align		4
        /*0000*/ 	.byte	0x04, 0x37
        /*0002*/ 	.short	(.L_43 - .L_42)
.L_42:
        /*0004*/ 	.word	0x00000082


	//----- nvinfo : EIATTR_KPARAM_INFO
	.align		4
.L_43:
        /*0008*/ 	.byte	0x04, 0x17
        /*000a*/ 	.short	(.L_45 - .L_44)
.L_44:
        /*000c*/ 	.word	0x00000000
        /*0010*/ 	.short	0x0002
        /*0012*/ 	.short	0x0010
        /*0014*/ 	.byte	0x00, 0xf5, 0x21, 0x00


	//----- nvinfo : EIATTR_KPARAM_INFO
	.align		4
.L_45:
        /*0018*/ 	.byte	0x04, 0x17
        /*001a*/ 	.short	(.L_47 - .L_46)
.L_46:
        /*001c*/ 	.word	0x00000000
        /*0020*/ 	.short	0x0001
        /*0022*/ 	.short	0x0008
        /*0024*/ 	.byte	0x00, 0xf5, 0x21, 0x00


	//----- nvinfo : EIATTR_KPARAM_INFO
	.align		4
.L_47:
        /*0028*/ 	.byte	0x04, 0x17
        /*002a*/ 	.short	(.L_49 - .L_48)
.L_48:
        /*002c*/ 	.word	0x00000000
        /*0030*/ 	.short	0x0000
        /*0032*/ 	.short	0x0000
        /*0034*/ 	.byte	0x00, 0xf5, 0x21, 0x00


	//----- nvinfo : EIATTR_SPARSE_MMA_MASK
	.align		4
.L_49:
        /*0038*/ 	.byte	0x03, 0x50
        /*003a*/ 	.short	0x0000


	//----- nvinfo : EIATTR_MAXREG_COUNT
	.align		4
        /*003c*/ 	.byte	0x03, 0x1b
        /*003e*/ 	.short	0x00ff


	//----- nvinfo : EIATTR_MERCURY_ISA_VERSION
	.align		4
        /*0040*/ 	.byte	0x03, 0x5f
        /*0042*/ 	.short	0x0101


	//----- nvinfo : EIATTR_VRC_CTA_INIT_COUNT
	.align		4
        /*0044*/ 	.byte	0x02, 0x4a
	.zero		1
	.zero		1


	//----- nvinfo : EIATTR_EXIT_INSTR_OFFSETS
	.align		4
        /*0048*/ 	.byte	0x04, 0x1c
        /*004a*/ 	.short	(.L_51 - .L_50)


	//   ....[0]....
.L_50:
        /*004c*/ 	.word	0x00000160


	//----- nvinfo : EIATTR_CBANK_PARAM_SIZE
	.align		4
.L_51:
        /*0050*/ 	.byte	0x03, 0x19
        /*0052*/ 	.short	0x0018


	//----- nvinfo : EIATTR_PARAM_CBANK
	.align		4
        /*0054*/ 	.byte	0x04, 0x0a
        /*0056*/ 	.short	(.L_53 - .L_52)
	.align		4
.L_52:
        /*0058*/ 	.word	index@(.nv.constant0._Z5Sumb2PfS_S_)
        /*005c*/ 	.short	0x0380
        /*005e*/ 	.short	0x0018


	//----- nvinfo : EIATTR_SW_WAR
	.align		4
.L_53:
        /*0060*/ 	.byte	0x04, 0x36
        /*0062*/ 	.short	(.L_55 - .L_54)
.L_54:
        /*0064*/ 	.word	0x00000008
.L_55:


//--------------------- .nv.info._Z4Dot3PfS_S_i   --------------------------
	.section	.nv.info._Z4Dot3PfS_S_i,"",@"SHT_CUDA_INFO"
	.sectionflags	@""
	.align	4


	//----- nvinfo : EIATTR_CUDA_API_VERSION
	.align		4
        /*0000*/ 	.byte	0x04, 0x37
        /*0002*/ 	.short	(.L_57 - .L_56)
.L_56:
        /*0004*/ 	.word	0x00000082


	//----- nvinfo : EIATTR_KPARAM_INFO
	.align		4
.L_57:
        /*0008*/ 	.byte	0x04, 0x17
        /*000a*/ 	.short	(.L_59 - .L_58)
.L_58:
        /*000c*/ 	.word	0x00000000
        /*0010*/ 	.short	0x0003
        /*0012*/ 	.short	0x0018
        /*0014*/ 	.byte	0x00, 0xf0, 0x11, 0x00


	//----- nvinfo : EIATTR_KPARAM_INFO
	.align		4
.L_59:
        /*0018*/ 	.byte	0x04, 0x17
        /*001a*/ 	.short	(.L_61 - .L_60)
.L_60:
        /*001c*/ 	.word	0x00000000
        /*0020*/ 	.short	0x0002
        /*0022*/ 	.short	0x0010
        /*0024*/ 	.byte	0x00, 0xf5, 0x21, 0x00


	//----- nvinfo : EIATTR_KPARAM_INFO
	.align		4
.L_61:
        /*0028*/ 	.byte	0x04, 0x17
        /*002a*/ 	.short	(.L_63 - .L_62)
.L_62:
        /*002c*/ 	.word	0x00000000
        /*0030*/ 	.short	0x0001
        /*0032*/ 	.short	0x0008
        /*0034*/ 	.byte	0x00, 0xf5, 0x21, 0x00


	//----- nvinfo : EIATTR_KPARAM_INFO
	.align		4
.L_63:
        /*0038*/ 	.byte	0x04, 0x17
        /*003a*/ 	.short	(.L_65 - .L_64)
.L_64:
        /*003c*/ 	.word	0x00000000
        /*0040*/ 	.short	0x0000
        /*0042*/ 	.short	0x0000
        /*0044*/ 	.byte	0x00, 0xf5, 0x21, 0x00


	//----- nvinfo : EIATTR_SPARSE_MMA_MASK
	.align		4
.L_65:
        /*0048*/ 	.byte	0x03, 0x50
        /*004a*/ 	.short	0x0000


	//----- nvinfo : EIATTR_MAXREG_COUNT
	.align		4
        /*004c*/ 	.byte	0x03, 0x1b
        /*004e*/ 	.short	0x00ff


	//----- nvinfo : EIATTR_MERCURY_ISA_VERSION
	.align		4
        /*0050*/ 	.byte	0x03, 0x5f
        /*0052*/ 	.short	0x0101


	//----- nvinfo : EIATTR_VRC_CTA_INIT_COUNT
	.align		4
        /*0054*/ 	.byte	0x02, 0x4a
	.zero		1
	.zero		1


	//----- nvinfo : EIATTR_EXIT_INSTR_OFFSETS
	.align		4
        /*0058*/ 	.byte	0x04, 0x1c
        /*005a*/ 	.short	(.L_67 - .L_66)


	//   ....[0]....
.L_66:
        /*005c*/ 	.word	0x00000030


	//   ....[1]....
        /*0060*/ 	.word	0x000006b0


	//   ....[2]....
        /*0064*/ 	.word	0x00000970


	//   ....[3]....
        /*0068*/ 	.word	0x00000b10


	//   ....[4]....
        /*006c*/ 	.word	0x00000be0


	//----- nvinfo : EIATTR_CBANK_PARAM_SIZE
	.align		4
.L_67:
        /*0070*/ 	.byte	0x03, 0x19
        /*0072*/ 	.short	0x001c


	//----- nvinfo : EIATTR_PARAM_CBANK
	.align		4
        /*0074*/ 	.byte	0x04, 0x0a
        /*0076*/ 	.short	(.L_69 - .L_68)
	.align		4
.L_68:
        /*0078*/ 	.word	index@(.nv.constant0._Z4Dot3PfS_S_i)
        /*007c*/ 	.short	0x0380
        /*007e*/ 	.short	0x001c


	//----- nvinfo : EIATTR_SW_WAR
	.align		4
.L_69:
        /*0080*/ 	.byte	0x04, 0x36
        /*0082*/ 	.short	(.L_71 - .L_70)
.L_70:
        /*0084*/ 	.word	0x00000008
.L_71:


//--------------------- .nv.info._Z4Dot2PfS_S_    --------------------------
	.section	.nv.info._Z4Dot2PfS_S_,"",@"SHT_CUDA_INFO"
	.sectionflags	@""
	.align	4


	//----- nvinfo : EIATTR_CUDA_API_VERSION
	.align		4
        /*0000*/ 	.byte	0x04, 0x37
        /*0002*/ 	.short	(.L_73 - .L_72)
.L_72:
        /*0004*/ 	.word	0x00000082


	//----- nvinfo : EIATTR_KPARAM_INFO
	.align		4
.L_73:
        /*0008*/ 	.byte	0x04, 0x17
        /*000a*/ 	.short	(.L_75 - .L_74)
.L_74:
        /*000c*/ 	.word	0x00000000
        /*0010*/ 	.short	0x0002
        /*0012*/ 	.short	0x0010
        /*0014*/ 	.byte	0x00, 0xf5, 0x21, 0x00


	//----- nvinfo : EIATTR_KPARAM_INFO
	.align		4
.L_75:
        /*0018*/ 	.byte	0x04, 0x17
        /*001a*/ 	.short	(.L_77 - .L_76)
.L_76:
        /*001c*/ 	.word	0x00000000
        /*0020*/ 	.short	0x0001
        /*0022*/ 	.short	0x0008
        /*0024*/ 	.byte	0x00, 0xf5, 0x21, 0x00


	//----- nvinfo : EIATTR_KPARAM_INFO
	.align		4
.L_77:
        /*0028*/ 	.byte	0x04, 0x17
        /*002a*/ 	.short	(.L_79 - .L_78)
.L_78:
        /*002c*/ 	.word	0x00000000
        /*0030*/ 	.short	0x0000
        /*0032*/ 	.short	0x0000
        /*0034*/ 	.byte	0x00, 0xf5, 0x21, 0x00


	//----- nvinfo : EIATTR_SPARSE_MMA_MASK
	.align		4
.L_79:
        /*0038*/ 	.byte	0x03, 0x50
        /*003a*/ 	.short	0x0000


	//----- nvinfo : EIATTR_MAXREG_COUNT
	.align		4
        /*003c*/ 	.byte	0x03, 0x1b
        /*003e*/ 	.short	0x00ff


	//----- nvinfo : EIATTR_MERCURY_ISA_VERSION
	.align		4
        /*0040*/ 	.byte	0x03, 0x5f
        /*0042*/ 	.short	0x0101


	//----- nvinfo : EIATTR_VRC_CTA_INIT_COUNT
	.align		4
        /*0044*/ 	.byte	0x02, 0x4a
	.zero		1
	.zero		1


	//----- nvinfo : EIATTR_EXIT_INSTR_OFFSETS
	.align		4
        /*0048*/ 	.byte	0x04, 0x1c
        /*004a*/ 	.short	(.L_81 - .L_80)


	//   ....[0]....
.L_80:
        /*004c*/ 	.word	0x00000120


	//----- nvinfo : EIATTR_CBANK_PARAM_SIZE
	.align		4
.L_81:
        /*0050*/ 	.byte	0x03, 0x19
        /*0052*/ 	.short	0x0018


	//----- nvinfo : EIATTR_PARAM_CBANK
	.align		4
        /*0054*/ 	.byte	0x04, 0x0a
        /*0056*/ 	.short	(.L_83 - .L_82)
	.align		4
.L_82:
        /*0058*/ 	.word	index@(.nv.constant0._Z4Dot2PfS_S_)
        /*005c*/ 	.short	0x0380
        /*005e*/ 	.short	0x0018


	//----- nvinfo : EIATTR_SW_WAR
	.align		4
.L_83:
        /*0060*/ 	.byte	0x04, 0x36
        /*0062*/ 	.short	(.L_85 - .L_84)
.L_84:
        /*0064*/ 	.word	0x00000008
.L_85:


//--------------------- .nv.callgraph             --------------------------
	.section	.nv.callgraph,"",@"SHT_CUDA_CALLGRAPH"
	.align	4
	.sectionentsize	8
	.align		4
        /*0000*/ 	.word	0x00000000
	.align		4
        /*0004*/ 	.word	0xffffffff
	.align		4
        /*0008*/ 	.word	0x00000000
	.align		4
        /*000c*/ 	.word	0xfffffffe
	.align		4
        /*0010*/ 	.word	0x00000000
	.align		4
        /*0014*/ 	.word	0xfffffffd
	.align		4
        /*0018*/ 	.word	0x00000000
	.align		4
        /*001c*/ 	.word	0xfffffffc


//--------------------- .text._Z7SigmoidPfS_      --------------------------
	.section	.text._Z7SigmoidPfS_,"ax",@progbits
	.align	128
        .global         _Z7SigmoidPfS_
        .type           _Z7SigmoidPfS_,@function
        .size           _Z7SigmoidPfS_,(.L_x_29 - _Z7SigmoidPfS_)
        .other          _Z7SigmoidPfS_,@"STO_CUDA_ENTRY STV_DEFAULT"
_Z7SigmoidPfS_:
.text._Z7SigmoidPfS_:
[----:B------:R-:W-:Y:S01]  /*0000*/  LDC R1, c[0x0][0x37c] ;  /* 0x0000df00ff017b82 */ /* 0x000fe20000000800 */
[----:B------:R-:W0:Y:S01]  /*0010*/  S2R R0, SR_CTAID.Y ;  /* 0x0000000000007919 */ /* 0x000e220000002600 */
[----:B------:R-:W1:Y:S06]  /*0020*/  LDCU UR4, c[0x0][0x360] ;  /* 0x00006c00ff0477ac */ /* 0x000e6c0008000800 */
[----:B------:R-:W2:Y:S01]  /*0030*/  S2UR UR5, SR_CTAID.X ;  /* 0x00000000000579c3 */ /* 0x000ea20000002500 */
[----:B------:R-:W0:Y:S01]  /*0040*/  S2R R7, SR_TID.Y ;  /* 0x0000000000077919 */ /* 0x000e220000002200 */
[----:B------:R-:W0:Y:S01]  /*0050*/  LDCU UR8, c[0x0][0x364] ;  /* 0x00006c80ff0877ac */ /* 0x000e220008000800 */
[----:B------:R-:W1:Y:S01]  /*0060*/  S2R R3, SR_TID.X ;  /* 0x0000000000037919 */ /* 0x000e620000002100 */
[----:B------:R-:W3:Y:S04]  /*0070*/  LDCU.64 UR6, c[0x0][0x358] ;  /* 0x00006b00ff0677ac */ /* 0x000ee80008000a00 */
[----:B------:R-:W2:Y:S08]  /*0080*/  LDC R9, c[0x0][0x370] ;  /* 0x0000dc00ff097b82 */ /* 0x000eb00000000800 */
[----:B------:R-:W4:Y:S01]  /*0090*/  LDC.64 R4, c[0x0][0x380] ;  /* 0x0000e000ff047b82 */ /* 0x000f220000000a00 */
[----:B0-----:R-:W-:-:S04]  /*00a0*/  IMAD R0, R0, UR8, R7 ;  /* 0x0000000800007c24 */ /* 0x001fc8000f8e0207 */
[----:B--2---:R-:W-:-:S04]  /*00b0*/  IMAD R0, R0, R9, UR5 ;  /* 0x0000000500007e24 */ /* 0x004fc8000f8e0209 */
[----:B-1----:R-:W-:-:S04]  /*00c0*/  IMAD R2, R0, UR4, R3 ;  /* 0x0000000400027c24 */ /* 0x002fc8000f8e0203 */
[----:B----4-:R-:W-:-:S05]  /*00d0*/  IMAD.WIDE R4, R2, 0x4, R4 ;  /* 0x0000000402047825 */ /* 0x010fca00078e0204 */
[----:B---3--:R-:W2:Y:S01]  /*00e0*/  LDG.E R0, desc[UR6][R4.64] ;  /* 0x0000000604007981 */ /* 0x008ea2000c1e1900 */
[----:B------:R-:W-:Y:S01]  /*00f0*/  IMAD.MOV.U32 R6, RZ, RZ, 0x3983126f ;  /* 0x3983126fff067424 */ /* 0x000fe200078e00ff */
[----:B------:R-:W-:Y:S01]  /*0100*/  BSSY.RECONVERGENT B1, `(.L_x_0) ;  /* 0x000000b000017945 */ /* 0x000fe20003800200 */
[----:B------:R-:W-:-:S04]  /*0110*/  IMAD.MOV.U32 R3, RZ, RZ, 0x457a0000 ;  /* 0x457a0000ff037424 */ /* 0x000fc800078e00ff */
[----:B------:R-:W-:-:S04]  /*0120*/  FFMA R3, -R6, R3, 1 ;  /* 0x3f80000006037423 */ /* 0x000fc80000000103 */
[----:B------:R-:W-:Y:S01]  /*0130*/  FFMA R3, R3, -R6, -0.00025000001187436282635 ;  /* 0xb983126f03037423 */ /* 0x000fe20000000806 */
[----:B--2---:R-:W0:Y:S03]  /*0140*/  FCHK P0, R0, -4000 ;  /* 0xc57a000000007902 */ /* 0x004e260000000000 */
[----:B------:R-:W-:-:S04]  /*0150*/  FFMA R6, R0, R3, RZ ;  /* 0x0000000300067223 */ /* 0x000fc800000000ff */
[----:B------:R-:W-:-:S04]  /*0160*/  FFMA R7, R6, 4000, R0 ;  /* 0x457a000006077823 */ /* 0x000fc80000000000 */
[----:B------:R-:W-:Y:S01]  /*0170*/  FFMA R3, R3, R7, R6 ;  /* 0x0000000703037223 */ /* 0x000fe20000000006 */
[----:B0-----:R-:W-:Y:S06]  /*0180*/  @!P0 BRA `(.L_x_1) ;  /* 0x0000000000088947 */ /* 0x001fec0003800000 */
[----:B------:R-:W-:-:S07]  /*0190*/  MOV R4, 0x1b0 ;  /* 0x000001b000047802 */ /* 0x000fce0000000f00 */
[----:B------:R-:W-:Y:S05]  /*01a0*/  CALL.REL.NOINC `($__internal_1_$__cuda_sm3x_div_rn_noftz_f32_slowpath) ;  /* 0x00000004002c7944 */ /* 0x000fea0003c00000 */
.L_x_1:
[----:B------:R-:W-:Y:S05]  /*01b0*/  BSYNC.RECONVERGENT B1 ;  /* 0x0000000000017941 */ /* 0x000fea0003800200 */
.L_x_0:
[----:B------:R-:W-:Y:S02]  /*01c0*/  HFMA2 R5, -RZ, RZ, 3.7421875, 0 ;  /* 0x437c0000ff057431 */ /* 0x000fe400000001ff */
[----:B------:R-:W-:Y:S01]  /*01d0*/  IMAD.MOV.U32 R0, RZ, RZ, 0x3bbb989d ;  /* 0x3bbb989dff007424 */ /* 0x000fe200078e00ff */
[----:B------:R-:W-:Y:S03]  /*01e0*/  BSSY.RECONVERGENT B0, `(.L_x_2) ;  /* 0x0000018000007945 */ /* 0x000fe60003800200 */
[----:B------:R-:W-:-:S04]  /*01f0*/  FFMA.SAT R0, R3, R0, 0.5 ;  /* 0x3f00000003007423 */ /* 0x000fc80000002000 */
[----:B------:R-:W-:-:S04]  /*0200*/  FFMA.RM R0, R0, R5, 12582913 ;  /* 0x4b40000100007423 */ /* 0x000fc80000004005 */
[C---:B------:R-:W-:Y:S01]  /*0210*/  FADD R4, R0.reuse, -12583039 ;  /* 0xcb40007f00047421 */ /* 0x040fe20000000000 */
[----:B------:R-:W-:-:S03]  /*0220*/  IMAD.SHL.U32 R0, R0, 0x800000, RZ ;  /* 0x0080000000007824 */ /* 0x000fc600078e00ff */
[----:B------:R-:W-:-:S04]  /*0230*/  FFMA R4, R3, 1.4426950216293334961, -R4 ;  /* 0x3fb8aa3b03047823 */ /* 0x000fc80000000804 */
[----:B------:R-:W-:-:S06]  /*0240*/  FFMA R3, R3, 1.925963033500011079e-08, R4 ;  /* 0x32a5706003037823 */ /* 0x000fcc0000000004 */
[----:B------:R-:W0:Y:S02]  /*0250*/  MUFU.EX2 R3, R3 ;  /* 0x0000000300037308 */ /* 0x000e240000000800 */
[----:B0-----:R-:W-:-:S06]  /*0260*/  FMUL R0, R0, R3 ;  /* 0x0000000300007220 */ /* 0x001fcc0000400000 */
[----:B------:R-:W0:Y:S02]  /*0270*/  F2F.F64.F32 R4, R0 ;  /* 0x0000000000047310 */ /* 0x000e240000201800 */
[----:B0-----:R-:W-:-:S06]  /*0280*/  DADD R10, R4, 1 ;  /* 0x3ff00000040a7429 */ /* 0x001fcc0000000000 */
[----:B------:R-:W0:Y:S04]  /*0290*/  MUFU.RCP64H R5, R11 ;  /* 0x0000000b00057308 */ /* 0x000e280000001800 */
[----:B------:R-:W-:-:S05]  /*02a0*/  VIADD R4, R11, 0x300402 ;  /* 0x003004020b047836 */ /* 0x000fca0000000000 */
[----:B------:R-:W-:Y:S01]  /*02b0*/  FSETP.GEU.AND P0, PT, |R4|, 5.8789094863358348022e-39, PT ;  /* 0x004004020400780b */ /* 0x000fe20003f0e200 */
[----:B0-----:R-:W-:-:S08]  /*02c0*/  DFMA R6, -R10, R4, 1 ;  /* 0x3ff000000a06742b */ /* 0x001fd00000000104 */
[----:B------:R-:W-:-:S08]  /*02d0*/  DFMA R6, R6, R6, R6 ;  /* 0x000000060606722b */ /* 0x000fd00000000006 */
[----:B------:R-:W-:-:S08]  /*02e0*/  DFMA R6, R4, R6, R4 ;  /* 0x000000060406722b */ /* 0x000fd00000000004 */
[----:B------:R-:W-:-:S08]  /*02f0*/  DFMA R8, -R10, R6, 1 ;  /* 0x3ff000000a08742b */ /* 0x000fd00000000106 */
[----:B------:R-:W-:Y:S01]  /*0300*/  DFMA R6, R6, R8, R6 ;  /* 0x000000080606722b */ /* 0x000fe20000000006 */
[----:B------:R-:W-:Y:S10]  /*0310*/  @P0 BRA `(.L_x_3) ;  /* 0x0000000000100947 */ /* 0x000ff40003800000 */
[----:B------:R-:W-:-:S05]  /*0320*/  LOP3.LUT R0, R11, 0x7fffffff, RZ, 0xc0, !PT ;  /* 0x7fffffff0b007812 */ /* 0x000fca00078ec0ff */
[----:B------:R-:W-:Y:S01]  /*0330*/  VIADD R8, R0, 0xfff00000 ;  /* 0xfff0000000087836 */ /* 0x000fe20000000000 */
[----:B------:R-:W-:-:S07]  /*0340*/  MOV R0, 0x360 ;  /* 0x0000036000007802 */ /* 0x000fce0000000f00 */
[----:B------:R-:W-:Y:S05]  /*0350*/  CALL.REL.NOINC `($__internal_0_$__cuda_sm20_dblrcp_rn_slowpath_v3) ;  /* 0x0000000000187944 */ /* 0x000fea0003c00000 */
.L_x_3:
[----:B------:R-:W-:Y:S05]  /*0360*/  BSYNC.RECONVERGENT B0 ;  /* 0x0000000000007941 */ /* 0x000fea0003800200 */
.L_x_2:
[----:B------:R-:W0:Y:S01]  /*0370*/  LDC.64 R4, c[0x0][0x388] ;  /* 0x0000e200ff047b82 */ /* 0x000e220000000a00 */
[----:B------:R-:W1:Y:S01]  /*0380*/  F2F.F32.F64 R7, R6 ;  /* 0x0000000600077310 */ /* 0x000e620000301000 */
[----:B0-----:R-:W-:-:S05]  /*0390*/  IMAD.WIDE R2, R2, 0x4, R4 ;  /* 0x0000000402027825 */ /* 0x001fca00078e0204 */
[----:B-1----:R-:W-:Y:S01]  /*03a0*/  STG.E desc[UR6][R2.64], R7 ;  /* 0x0000000702007986 */ /* 0x002fe2000c101906 */
[----:B------:R-:W-:Y:S05]  /*03b0*/  EXIT ;  /* 0x000000000000794d */ /* 0x000fea0003800000 */
        .weak           $__internal_0_$__cuda_sm20_dblrcp_rn_slowpath_v3
        .type           $__internal_0_$__cuda_sm20_dblrcp_rn_slowpath_v3,@function
        .size           $__internal_0_$__cuda_sm20_dblrcp_rn_slowpath_v3,($__internal_1_$__cuda_sm3x_div_rn_noftz_f32_slowpath - $__internal_0_$__cuda_sm20_dblrcp_rn_slowpath_v3)
$__internal_0_$__cuda_sm20_dblrcp_rn_slowpath_v3:
[----:B------:R-:W-:Y:S01]  /*03c0*/  MOV R4, R10 ;  /* 0x0000000a00047202 */ /* 0x000fe20000000f00 */
[----:B------:R-:W-:Y:S01]  /*03d0*/  IMAD.MOV.U32 R5, RZ, RZ, R11 ;  /* 0x000000ffff057224 */ /* 0x000fe200078e000b */
[----:B------:R-:W-:Y:S05]  /*03e0*/  BSSY.RECONVERGENT B1, `(.L_x_4) ;  /* 0x0000024000017945 */ /* 0x000fea0003800200 */
[----:B------:R-:W-:-:S14]  /*03f0*/  DSETP.GTU.AND P0, PT, |R4|, +INF , PT ;  /* 0x7ff000000400742a */ /* 0x000fdc0003f0c200 */
[----:B------:R-:W-:Y:S05]  /*0400*/  @P0 BRA `(.L_x_5) ;  /* 0x00000000007c0947 */ /* 0x000fea0003800000 */
[----:B------:R-:W-:-:S05]  /*0410*/  LOP3.LUT R10, R11, 0x7fffffff, RZ, 0xc0, !PT ;  /* 0x7fffffff0b0a7812 */ /* 0x000fca00078ec0ff */
[----:B------:R-:W-:-:S05]  /*0420*/  VIADD R3, R10, 0xffffffff ;  /* 0xffffffff0a037836 */ /* 0x000fca0000000000 */
[----:B------:R-:W-:-:S13]  /*0430*/  ISETP.GE.U32.AND P0, PT, R3, 0x7fefffff, PT ;  /* 0x7fefffff0300780c */ /* 0x000fda0003f06070 */
[----:B------:R-:W-:Y:S01]  /*0440*/  @P0 LOP3.LUT R7, R5, 0x7ff00000, RZ, 0x3c, !PT ;  /* 0x7ff0000005070812 */ /* 0x000fe200078e3cff */
[----:B------:R-:W-:Y:S01]  /*0450*/  @P0 IMAD.MOV.U32 R6, RZ, RZ, RZ ;  /* 0x000000ffff060224 */ /* 0x000fe200078e00ff */
[----:B------:R-:W-:Y:S06]  /*0460*/  @P0 BRA `(.L_x_6) ;  /* 0x00000000006c0947 */ /* 0x000fec0003800000 */
[----:B------:R-:W-:-:S13]  /*0470*/  ISETP.GE.U32.AND P0, PT, R10, 0x1000001, PT ;  /* 0x010000010a00780c */ /* 0x000fda0003f06070 */
[----:B------:R-:W-:Y:S05]  /*0480*/  @!P0 BRA `(.L_x_7) ;  /* 0x0000000000348947 */ /* 0x000fea0003800000 */
[----:B------:R-:W-:Y:S01]  /*0490*/  IADD3 R7, PT, PT, R5, -0x3fe00000, RZ ;  /* 0xc020000005077810 */ /* 0x000fe20007ffe0ff */
[----:B------:R-:W-:-:S03]  /*04a0*/  IMAD.MOV.U32 R6, RZ, RZ, R4 ;  /* 0x000000ffff067224 */ /* 0x000fc600078e0004 */
[----:B------:R-:W0:Y:S03]  /*04b0*/  MUFU.RCP64H R9, R7 ;  /* 0x0000000700097308 */ /* 0x000e260000001800 */
[----:B0-----:R-:W-:-:S08]  /*04c0*/  DFMA R10, -R6, R8, 1 ;  /* 0x3ff00000060a742b */ /* 0x001fd00000000108 */
[----:B------:R-:W-:-:S08]  /*04d0*/  DFMA R10, R10, R10, R10 ;  /* 0x0000000a0a0a722b */ /* 0x000fd0000000000a */
[----:B------:R-:W-:-:S08]  /*04e0*/  DFMA R10, R8, R10, R8 ;  /* 0x0000000a080a722b */ /* 0x000fd00000000008 */
[----:B------:R-:W-:-:S08]  /*04f0*/  DFMA R8, -R6, R10, 1 ;  /* 0x3ff000000608742b */ /* 0x000fd0000000010a */
[----:B------:R-:W-:-:S08]  /*0500*/  DFMA R8, R10, R8, R10 ;  /* 0x000000080a08722b */ /* 0x000fd0000000000a */
[----:B------:R-:W-:-:S08]  /*0510*/  DMUL R8, R8, 2.2250738585072013831e-308 ;  /* 0x0010000008087828 */ /* 0x000fd00000000000 */
[----:B------:R-:W-:-:S08]  /*0520*/  DFMA R4, -R4, R8, 1 ;  /* 0x3ff000000404742b */ /* 0x000fd00000000108 */
[----:B------:R-:W-:-:S08]  /*0530*/  DFMA R4, R4, R4, R4 ;  /* 0x000000040404722b */ /* 0x000fd00000000004 */
[----:B------:R-:W-:Y:S01]  /*0540*/  DFMA R6, R8, R4, R8 ;  /* 0x000000040806722b */ /* 0x000fe20000000008 */
[----:B------:R-:W-:Y:S10]  /*0550*/  BRA `(.L_x_6) ;  /* 0x0000000000307947 */ /* 0x000ff40003800000 */
.L_x_7:
[----:B------:R-:W-:Y:S01]  /*0560*/  DMUL R4, R4, 8.11296384146066816958e+31 ;  /* 0x4690000004047828 */ /* 0x000fe20000000000 */
[----:B------:R-:W-:-:S05]  /*0570*/  IMAD.MOV.U32 R6, RZ, RZ, R8 ;  /* 0x000000ffff067224 */ /* 0x000fca00078e0008 */
[----:B------:R-:W0:Y:S02]  /*0580*/  MUFU.RCP64H R7, R5 ;  /* 0x0000000500077308 */ /* 0x000e240000001800 */
[----:B0-----:R-:W-:-:S08]  /*0590*/  DFMA R8, -R4, R6, 1 ;  /* 0x3ff000000408742b */ /* 0x001fd00000000106 */
[----:B------:R-:W-:-:S08]  /*05a0*/  DFMA R8, R8, R8, R8 ;  /* 0x000000080808722b */ /* 0x000fd00000000008 */
[----:B------:R-:W-:-:S08]  /*05b0*/  DFMA R8, R6, R8, R6 ;  /* 0x000000080608722b */ /* 0x000fd00000000006 */
[----:B------:R-:W-:-:S08]  /*05c0*/  DFMA R6, -R4, R8, 1 ;  /* 0x3ff000000406742b */ /* 0x000fd00000000108 */
[----:B------:R-:W-:-:S08]  /*05d0*/  DFMA R6, R8, R6, R8 ;  /* 0x000000060806722b */ /* 0x000fd00000000008 */
[----:B------:R-:W-:Y:S01]  /*05e0*/  DMUL R6, R6, 8.11296384146066816958e+31 ;  /* 0x4690000006067828 */ /* 0x000fe20000000000 */
[----:B------:R-:W-:Y:S10]  /*05f0*/  BRA `(.L_x_6) ;  /* 0x0000000000087947 */ /* 0x000ff40003800000 */
.L_x_5:
[----:B------:R-:W-:Y:S01]  /*0600*/  LOP3.LUT R7, R5, 0x80000, RZ, 0xfc, !PT ;  /* 0x0008000005077812 */ /* 0x000fe200078efcff */
[----:B------:R-:W-:-:S07]  /*0610*/  IMAD.MOV.U32 R6, RZ, RZ, R4 ;  /* 0x000000ffff067224 */ /* 0x000fce00078e0004 */
.L_x_6:
[----:B------:R-:W-:Y:S05]  /*0620*/  BSYNC.RECONVERGENT B1 ;  /* 0x0000000000017941 */ /* 0x000fea0003800200 */
.L_x_4:
[----:B------:R-:W-:Y:S01]  /*0630*/  MOV R4, R0 ;  /* 0x0000000000047202 */ /* 0x000fe20000000f00 */
[----:B------:R-:W-:-:S04]  /*0640*/  IMAD.MOV.U32 R5, RZ, RZ, 0x0 ;  /* 0x00000000ff057424 */ /* 0x000fc800078e00ff */
[----:B------:R-:W-:Y:S05]  /*0650*/  RET.REL.NODEC R4 `(_Z7SigmoidPfS_) ;  /* 0xfffffff804687950 */ /* 0x000fea0003c3ffff */
        .weak           $__internal_1_$__cuda_sm3x_div_rn_noftz_f32_slowpath
        .type           $__internal_1_$__cuda_sm3x_div_rn_noftz_f32_slowpath,@function
        .size           $__internal_1_$__cuda_sm3x_div_rn_noftz_f32_slowpath,(.L_x_29 - $__internal_1_$__cuda_sm3x_div_rn_noftz_f32_slowpath)
$__internal_1_$__cuda_sm3x_div_rn_noftz_f32_slowpath:
[----:B------:R-:W-:Y:S01]  /*0660*/  SHF.R.U32.HI R3, RZ, 0x17, R0 ;  /* 0x00000017ff037819 */ /* 0x000fe20000011600 */
[----:B------:R-:W-:Y:S04]  /*0670*/  BSSY.RECONVERGENT B0, `(.L_x_8) ;  /* 0x000005c000007945 */ /* 0x000fe80003800200 */
[----:B------:R-:W-:Y:S01]  /*0680*/  BSSY.RELIABLE B2, `(.L_x_9) ;  /* 0x000001a000027945 */ /* 0x000fe20003800100 */
[----:B------:R-:W-:Y:S02]  /*0690*/  MOV R5, R0 ;  /* 0x0000000000057202 */ /* 0x000fe40000000f00 */
[----:B------:R-:W-:-:S05]  /*06a0*/  LOP3.LUT R3, R3, 0xff, RZ, 0xc0, !PT ;  /* 0x000000ff03037812 */ /* 0x000fca00078ec0ff */
[----:B------:R-:W-:-:S05]  /*06b0*/  VIADD R7, R3, 0xffffffff ;  /* 0xffffffff03077836 */ /* 0x000fca0000000000 */
[----:B------:R-:W-:-:S13]  /*06c0*/  ISETP.GT.U32.OR P0, PT, R7, 0xfd, !PT ;  /* 0x000000fd0700780c */ /* 0x000fda0007f04470 */
[----:B------:R-:W-:Y:S01]  /*06d0*/  @!P0 IMAD.MOV.U32 R6, RZ, RZ, RZ ;  /* 0x000000ffff068224 */ /* 0x000fe200078e00ff */
[----:B------:R-:W-:Y:S06]  /*06e0*/  @!P0 BRA `(.L_x_10) ;  /* 0x00000000004c8947 */ /* 0x000fec0003800000 */
[----:B------:R-:W-:-:S13]  /*06f0*/  FSETP.GTU.FTZ.AND P0, PT, |R0|, +INF , PT ;  /* 0x7f8000000000780b */ /* 0x000fda0003f1c200 */
[----:B------:R-:W-:Y:S05]  /*0700*/  @P0 BREAK.RELIABLE B2 ;  /* 0x0000000000020942 */ /* 0x000fea0003800100 */
[----:B------:R-:W-:Y:S05]  /*0710*/  @P0 BRA `(.L_x_11) ;  /* 0x0000000400400947 */ /* 0x000fea0003800000 */
[----:B------:R-:W-:-:S05]  /*0720*/  IMAD.MOV.U32 R6, RZ, RZ, -0x3a860000 ;  /* 0xc57a0000ff067424 */ /* 0x000fca00078e00ff */
[----:B------:R-:W-:-:S13]  /*0730*/  LOP3.LUT P0, RZ, R6, 0x7fffffff, R5, 0xc8, !PT ;  /* 0x7fffffff06ff7812 */ /* 0x000fda000780c805 */
[----:B------:R-:W-:Y:S05]  /*0740*/  @!P0 BREAK.RELIABLE B2 ;  /* 0x0000000000028942 */ /* 0x000fea0003800100 */
[----:B------:R-:W-:Y:S05]  /*0750*/  @!P0 BRA `(.L_x_12) ;  /* 0x0000000400288947 */ /* 0x000fea0003800000 */
[----:B------:R-:W-:-:S13]  /*0760*/  LOP3.LUT P0, RZ, R5, 0x7fffffff, RZ, 0xc0, !PT ;  /* 0x7fffffff05ff7812 */ /* 0x000fda000780c0ff */
[----:B------:R-:W-:Y:S05]  /*0770*/  @!P0 BREAK.RELIABLE B2 ;  /* 0x0000000000028942 */ /* 0x000fea0003800100 */
[----:B------:R-:W-:Y:S05]  /*0780*/  @!P0 BRA `(.L_x_13) ;  /* 0x0000000400148947 */ /* 0x000fea0003800000 */
[----:B------:R-:W-:Y:S02]  /*0790*/  FSETP.NEU.FTZ.AND P0, PT, |R0|, +INF , PT ;  /* 0x7f8000000000780b */ /* 0x000fe40003f1d200 */
[----:B------:R-:W-:-:S04]  /*07a0*/  LOP3.LUT P1, RZ, R6, 0x7fffffff, RZ, 0xc0, !PT ;  /* 0x7fffffff06ff7812 */ /* 0x000fc8000782c0ff */
[----:B------:R-:W-:-:S13]  /*07b0*/  PLOP3.LUT P0, PT, P0, P1, PT, 0x2f, 0xf2 ;  /* 0x0000000000f2781c */ /* 0x000fda0000702577 */
[----:B------:R-:W-:Y:S05]  /*07c0*/  @P0 BREAK.RELIABLE B2 ;  /* 0x0000000000020942 */ /* 0x000fea0003800100 */
[----:B------:R-:W-:Y:S05]  /*07d0*/  @P0 BRA `(.L_x_14) ;  /* 0x0000000000f40947 */ /* 0x000fea0003800000 */
[----:B------:R-:W-:-:S13]  /*07e0*/  ISETP.GE.AND P0, PT, R7, RZ, PT ;  /* 0x000000ff0700720c */ /* 0x000fda0003f06270 */
[----:B------:R-:W-:Y:S01]  /*07f0*/  @P0 MOV R6, RZ ;  /* 0x000000ff00060202 */ /* 0x000fe20000000f00 */
[----:B------:R-:W-:Y:S01]  /*0800*/  @!P0 FFMA R5, R0, 1.84467440737095516160e+19, RZ ;  /* 0x5f80000000058823 */ /* 0x000fe200000000ff */
[----:B------:R-:W-:-:S07]  /*0810*/  @!P0 IMAD.MOV.U32 R6, RZ, RZ, -0x40 ;  /* 0xffffffc0ff068424 */ /* 0x000fce00078e00ff */
.L_x_10:
[----:B------:R-:W-:Y:S05]  /*0820*/  BSYNC.RELIABLE B2 ;  /* 0x0000000000027941 */ /* 0x000fea0003800100 */
.L_x_9:
[----:B------:R-:W-:Y:S01]  /*0830*/  UMOV UR4, 0xc57a0000 ;  /* 0xc57a000000047882 */ /* 0x000fe20000000000 */
[----:B------:R-:W-:Y:S01]  /*0840*/  VIADD R3, R3, 0xffffff81 ;  /* 0xffffff8103037836 */ /* 0x000fe20000000000 */
[----:B------:R-:W-:Y:S01]  /*0850*/  UIADD3 UR4, UPT, UPT, UR4, -0x5800000, URZ ;  /* 0xfa80000004047890 */ /* 0x000fe2000fffe0ff */
[----:B------:R-:W-:Y:S02]  /*0860*/  BSSY.RECONVERGENT B2, `(.L_x_15) ;  /* 0x0000033000027945 */ /* 0x000fe40003800200 */
[----:B------:R-:W-:Y:S01]  /*0870*/  IMAD R0, R3, -0x800000, R5 ;  /* 0xff80000003007824 */ /* 0x000fe200078e0205 */
[----:B------:R-:W-:Y:S02]  /*0880*/  IADD3 R6, PT, PT, R6, -0xb, R3 ;  /* 0xfffffff506067810 */ /* 0x000fe40007ffe003 */
[----:B------:R-:W-:-:S03]  /*0890*/  FADD.FTZ R9, -RZ, -UR4 ;  /* 0x80000004ff097e21 */ /* 0x000fc60008010100 */
[----:B------:R-:W0:Y:S02]  /*08a0*/  MUFU.RCP R7, UR4 ;  /* 0x0000000400077d08 */ /* 0x000e240008001000 */
[----:B0-----:R-:W-:-:S04]  /*08b0*/  FFMA R8, R7, R9, 1 ;  /* 0x3f80000007087423 */ /* 0x001fc80000000009 */
[----:B------:R-:W-:-:S04]  /*08c0*/  FFMA R7, R7, R8, R7 ;  /* 0x0000000807077223 */ /* 0x000fc80000000007 */
[----:B------:R-:W-:-:S04]  /*08d0*/  FFMA R8, R0, R7, RZ ;  /* 0x0000000700087223 */ /* 0x000fc800000000ff */
[----:B------:R-:W-:-:S04]  /*08e0*/  FFMA R5, R9, R8, R0 ;  /* 0x0000000809057223 */ /* 0x000fc80000000000 */
[----:B------:R-:W-:-:S04]  /*08f0*/  FFMA R8, R7, R5, R8 ;  /* 0x0000000507087223 */ /* 0x000fc80000000008 */
[----:B------:R-:W-:-:S04]  /*0900*/  FFMA R9, R9, R8, R0 ;  /* 0x0000000809097223 */ /* 0x000fc80000000000 */
[----:B------:R-:W-:-:S05]  /*0910*/  FFMA R5, R7, R9, R8 ;  /* 0x0000000907057223 */ /* 0x000fca0000000008 */
[----:B------:R-:W-:-:S04]  /*0920*/  SHF.R.U32.HI R0, RZ, 0x17, R5 ;  /* 0x00000017ff007819 */ /* 0x000fc80000011605 */
[----:B------:R-:W-:-:S04]  /*0930*/  LOP3.LUT R0, R0, 0xff, RZ, 0xc0, !PT ;  /* 0x000000ff00007812 */ /* 0x000fc800078ec0ff */
[----:B------:R-:W-:-:S05]  /*0940*/  IADD3 R10, PT, PT, R0, R6, RZ ;  /* 0x00000006000a7210 */ /* 0x000fca0007ffe0ff */
[----:B------:R-:W-:-:S05]  /*0950*/  VIADD R0, R10, 0xffffffff ;  /* 0xffffffff0a007836 */ /* 0x000fca0000000000 */
[----:B------:R-:W-:-:S13]  /*0960*/  ISETP.GE.U32.AND P0, PT, R0, 0xfe, PT ;  /* 0x000000fe0000780c */ /* 0x000fda0003f06070 */
[----:B------:R-:W-:Y:S05]  /*0970*/  @!P0 BRA `(.L_x_16) ;  /* 0x0000000000808947 */ /* 0x000fea0003800000 */
[----:B------:R-:W-:-:S13]  /*0980*/  ISETP.GT.AND P0, PT, R10, 0xfe, PT ;  /* 0x000000fe0a00780c */ /* 0x000fda0003f04270 */
[----:B------:R-:W-:Y:S05]  /*0990*/  @P0 BRA `(.L_x_17) ;  /* 0x00000000006c0947 */ /* 0x000fea0003800000 */
[----:B------:R-:W-:-:S13]  /*09a0*/  ISETP.GE.AND P0, PT, R10, 0x1, PT ;  /* 0x000000010a00780c */ /* 0x000fda0003f06270 */
[----:B------:R-:W-:Y:S05]  /*09b0*/  @P0 BRA `(.L_x_18) ;  /* 0x0000000000740947 */ /* 0x000fea0003800000 */
[----:B------:R-:W-:Y:S02]  /*09c0*/  ISETP.GE.AND P0, PT, R10, -0x18, PT ;  /* 0xffffffe80a00780c */ /* 0x000fe40003f06270 */
[----:B------:R-:W-:-:S11]  /*09d0*/  LOP3.LUT R5, R5, 0x80000000, RZ, 0xc0, !PT ;  /* 0x8000000005057812 */ /* 0x000fd600078ec0ff */
[----:B------:R-:W-:Y:S05]  /*09e0*/  @!P0 BRA `(.L_x_18) ;  /* 0x0000000000688947 */ /* 0x000fea0003800000 */
[CCC-:B------:R-:W-:Y:S01]  /*09f0*/  FFMA.RZ R0, R7.reuse, R9.reuse, R8.reuse ;  /* 0x0000000907007223 */ /* 0x1c0fe2000000c008 */
[C---:B------:R-:W-:Y:S01]  /*0a00*/  VIADD R6, R10.reuse, 0x20 ;  /* 0x000000200a067836 */ /* 0x040fe20000000000 */
[C---:B------:R-:W-:Y:S02]  /*0a10*/  ISETP.NE.AND P2, PT, R10.reuse, RZ, PT ;  /* 0x000000ff0a00720c */ /* 0x040fe40003f45270 */
[----:B------:R-:W-:Y:S02]  /*0a20*/  ISETP.NE.AND P1, PT, R10, RZ, PT ;  /* 0x000000ff0a00720c */ /* 0x000fe40003f25270 */
[----:B------:R-:W-:Y:S01]  /*0a30*/  LOP3.LUT R3, R0, 0x7fffff, RZ, 0xc0, !PT ;  /* 0x007fffff00037812 */ /* 0x000fe200078ec0ff */
[CCC-:B------:R-:W-:Y:S01]  /*0a40*/  FFMA.RP R0, R7.reuse, R9.reuse, R8.reuse ;  /* 0x0000000907007223 */ /* 0x1c0fe20000008008 */
[----:B------:R-:W-:Y:S01]  /*0a50*/  FFMA.RM R7, R7, R9, R8 ;  /* 0x0000000907077223 */ /* 0x000fe20000004008 */
[----:B------:R-:W-:Y:S02]  /*0a60*/  IADD3 R8, PT, PT, -R10, RZ, RZ ;  /* 0x000000ff0a087210 */ /* 0x000fe40007ffe1ff */
[----:B------:R-:W-:-:S02]  /*0a70*/  LOP3.LUT R3, R3, 0x800000, RZ, 0xfc, !PT ;  /* 0x0080000003037812 */ /* 0x000fc400078efcff */
[----:B------:R-:W-:Y:S02]  /*0a80*/  FSETP.NEU.FTZ.AND P0, PT, R0, R7, PT ;  /* 0x000000070000720b */ /* 0x000fe40003f1d000 */
[----:B------:R-:W-:Y:S02]  /*0a90*/  SHF.L.U32 R6, R3, R6, RZ ;  /* 0x0000000603067219 */ /* 0x000fe400000006ff */
[----:B------:R-:W-:Y:S02]  /*0aa0*/  SEL R0, R8, RZ, P2 ;  /* 0x000000ff08007207 */ /* 0x000fe40001000000 */
[----:B------:R-:W-:Y:S02]  /*0ab0*/  ISETP.NE.AND P1, PT, R6, RZ, P1 ;  /* 0x000000ff0600720c */ /* 0x000fe40000f25270 */
[----:B------:R-:W-:Y:S02]  /*0ac0*/  SHF.R.U32.HI R0, RZ, R0, R3 ;  /* 0x00000000ff007219 */ /* 0x000fe40000011603 */
[----:B------:R-:W-:-:S02]  /*0ad0*/  PLOP3.LUT P0, PT, P0, P1, PT, 0xf8, 0x8f ;  /* 0x00000000008f781c */ /* 0x000fc40000703f70 */
[----:B------:R-:W-:Y:S02]  /*0ae0*/  SHF.R.U32.HI R6, RZ, 0x1, R0 ;  /* 0x00000001ff067819 */ /* 0x000fe40000011600 */
[----:B------:R-:W-:-:S04]  /*0af0*/  SEL R3, RZ, 0x1, !P0 ;  /* 0x00000001ff037807 */ /* 0x000fc80004000000 */
[----:B------:R-:W-:-:S04]  /*0b00*/  LOP3.LUT R3, R3, 0x1, R6, 0xf8, !PT ;  /* 0x0000000103037812 */ /* 0x000fc800078ef806 */
[----:B------:R-:W-:-:S05]  /*0b10*/  LOP3.LUT R3, R3, R0, RZ, 0xc0, !PT ;  /* 0x0000000003037212 */ /* 0x000fca00078ec0ff */
[----:B------:R-:W-:-:S05]  /*0b20*/  IMAD.IADD R6, R6, 0x1, R3 ;  /* 0x0000000106067824 */ /* 0x000fca00078e0203 */
[----:B------:R-:W-:Y:S01]  /*0b30*/  LOP3.LUT R5, R6, R5, RZ, 0xfc, !PT ;  /* 0x0000000506057212 */ /* 0x000fe200078efcff */
[----:B------:R-:W-:Y:S06]  /*0b40*/  BRA `(.L_x_18) ;  /* 0x0000000000107947 */ /* 0x000fec0003800000 */
.L_x_17:
[----:B------:R-:W-:-:S04]  /*0b50*/  LOP3.LUT R5, R5, 0x80000000, RZ, 0xc0, !PT ;  /* 0x8000000005057812 */ /* 0x000fc800078ec0ff */
[----:B------:R-:W-:Y:S01]  /*0b60*/  LOP3.LUT R5, R5, 0x7f800000, RZ, 0xfc, !PT ;  /* 0x7f80000005057812 */ /* 0x000fe200078efcff */
[----:B------:R-:W-:Y:S06]  /*0b70*/  BRA `(.L_x_18) ;  /* 0x0000000000047947 */ /* 0x000fec0003800000 */
.L_x_16:
[----:B------:R-:W-:-:S07]  /*0b80*/  IMAD R5, R6, 0x800000, R5 ;  /* 0x0080000006057824 */ /* 0x000fce00078e0205 */
.L_x_18:
[----:B------:R-:W-:Y:S05]  /*0b90*/  BSYNC.RECONVERGENT B2 ;  /* 0x0000000000027941 */ /* 0x000fea0003800200 */
.L_x_15:
[----:B------:R-:W-:Y:S05]  /*0ba0*/  BRA `(.L_x_19) ;  /* 0x0000000000207947 */ /* 0x000fea0003800000 */
.L_x_14:
[----:B------:R-:W-:-:S04]  /*0bb0*/  LOP3.LUT R5, R6, 0x80000000, R5, 0x48, !PT ;  /* 0x8000000006057812 */ /* 0x000fc800078e4805 */
[----:B------:R-:W-:Y:S01]  /*0bc0*/  LOP3.LUT R5, R5, 0x7f800000, RZ, 0xfc, !PT ;  /* 0x7f80000005057812 */ /* 0x000fe200078efcff */
[----:B------:R-:W-:Y:S06]  /*0bd0*/  BRA `(.L_x_19) ;  /* 0x0000000000147947 */ /* 0x000fec0003800000 */
.L_x_13:
[----:B------:R-:W-:Y:S01]  /*0be0*/  LOP3.LUT R5, R6, 0x80000000, R5, 0x48, !PT ;  /* 0x8000000006057812 */ /* 0x000fe200078e4805 */
[----:B------:R-:W-:Y:S06]  /*0bf0*/  BRA `(.L_x_19) ;  /* 0x00000000000c7947 */ /* 0x000fec0003800000 */
.L_x_12:
[----:B------:R-:W0:Y:S01]  /*0c00*/  MUFU.RSQ R5, -QNAN ;  /* 0xffc0000000057908 */ /* 0x000e220000001400 */
[----:B------:R-:W-:Y:S05]  /*0c10*/  BRA `(.L_x_19) ;  /* 0x0000000000047947 */ /* 0x000fea0003800000 */
.L_x_11:
[----:B------:R-:W-:-:S07]  /*0c20*/  FADD.FTZ R5, R0, -4000 ;  /* 0xc57a000000057421 */ /* 0x000fce0000010000 */
.L_x_19:
[----:B------:R-:W-:Y:S05]  /*0c30*/  BSYNC.RECONVERGENT B0 ;  /* 0x0000000000007941 */ /* 0x000fea0003800200 */
.L_x_8:
[----:B0-----:R-:W-:Y:S01]  /*0c40*/  MOV R3, R5 ;  /* 0x0000000500037202 */ /* 0x001fe20000000f00 */
[----:B------:R-:W-:-:S04]  /*0c50*/  IMAD.MOV.U32 R5, RZ, RZ, 0x0 ;  /* 0x00000000ff057424 */ /* 0x000fc800078e00ff */
[----:B------:R-:W-:Y:S05]  /*0c60*/  RET.REL.NODEC R4 `(_Z7SigmoidPfS_) ;  /* 0xfffffff004e47950 */ /* 0x000fea0003c3ffff */
.L_x_20:
[----:B------:R-:W-:-:S00]  /*0c70*/  BRA `(.L_x_20) ;  /* 0xfffffffc00fc7947 */ /* 0x000fc0000383ffff */
[----:B------:R-:W-:-:S00]  /*0c80*/  NOP ;  /* 0x0000000000007918 */ /* 0x000fc00000000000 */
[----:B------:R-:W-:-:S00]  /*0c90*/  NOP ;  /* 0x0000000000007918 */ /* 0x000fc00000000000 */
[----:B------:R-:W-:-:S00]  /*0ca0*/  NOP ;  /* 0x0000000000007918 */ /* 0x000fc00000000000 */
[----:B------:R-:W-:-:S00]  /*0cb0*/  NOP ;  /* 0x0000000000007918 */ /* 0x000fc00000000000 */
[----:B------:R-:W-:-:S00]  /*0cc0*/  NOP ;  /* 0x0000000000007918 */ /* 0x000fc00000000000 */
[----:B------:R-:W-:-:S00]  /*0cd0*/  NOP ;  /* 0x0000000000007918 */ /* 0x000fc00000000000 */
[----:B------:R-:W-:-:S00]  /*0ce0*/  NOP ;  /* 0x0000000000007918 */ /* 0x000fc00000000000 */
[----:B------:R-:W-:-:S00]  /*0cf0*/  NOP ;  /* 0x0000000000007918 */ /* 0x000fc00000000000 */
.L_x_29:


//--------------------- .text._Z5Sumb2PfS_S_      --------------------------
	.section	.text._Z5Sumb2PfS_S_,"ax",@progbits
	.align	128
        .global         _Z5Sumb2PfS_S_
        .type           _Z5Sumb2PfS_S_,@function
        .size           _Z5Sumb2PfS_S_,(.L_x_31 - _Z5Sumb2PfS_S_)
        .other          _Z5Sumb2PfS_S_,@"STO_CUDA_ENTRY STV_DEFAULT"
_Z5Sumb2PfS_S_:
.text._Z5Sumb2PfS_S_:
        /* <DEDUP_REMOVED lines=9> */
[----:B------:R-:W4:Y:S08]  /*0090*/  LDC.64 R2, c[0x0][0x380] ;  /* 0x0000e000ff027b82 */ /* 0x000f300000000a00 */
[----:B------:R-:W5:Y:S01]  /*00a0*/  LDC.64 R4, c[0x0][0x388] ;  /* 0x0000e200ff047b82 */ /* 0x000f620000000a00 */
[----:B0-----:R-:W-:-:S07]  /*00b0*/  IMAD R0, R0, UR8, R7 ;  /* 0x0000000800007c24 */ /* 0x001fce000f8e0207 */
[----:B------:R-:W0:Y:S01]  /*00c0*/  LDC.64 R6, c[0x0][0x390] ;  /* 0x0000e400ff067b82 */ /* 0x000e220000000a00 */
[----:B--2---:R-:W-:-:S04]  /*00d0*/  IMAD R0, R0, R11, UR7 ;  /* 0x0000000700007e24 */ /* 0x004fc8000f8e020b */
[----:B-1----:R-:W-:-:S04]  /*00e0*/  IMAD R9, R0, UR6, R9 ;  /* 0x0000000600097c24 */ /* 0x002fc8000f8e0209 */
[----:B----4-:R-:W-:-:S04]  /*00f0*/  IMAD.WIDE R2, R9, 0x4, R2 ;  /* 0x0000000409027825 */ /* 0x010fc800078e0202 */
[C---:B-----5:R-:W-:Y:S02]  /*0100*/  IMAD.WIDE R4, R9.reuse, 0x4, R4 ;  /* 0x0000000409047825 */ /* 0x060fe400078e0204 */
[----:B---3--:R-:W2:Y:S04]  /*0110*/  LDG.E R2, desc[UR4][R2.64] ;  /* 0x0000000402027981 */ /* 0x008ea8000c1e1900 */
[----:B------:R-:W2:Y:S01]  /*0120*/  LDG.E R5, desc[UR4][R4.64] ;  /* 0x0000000404057981 */ /* 0x000ea2000c1e1900 */
[----:B0-----:R-:W-:-:S04]  /*0130*/  IMAD.WIDE R6, R9, 0x4, R6 ;  /* 0x0000000409067825 */ /* 0x001fc800078e0206 */
[----:B--2---:R-:W-:-:S05]  /*0140*/  FADD R9, R2, R5 ;  /* 0x0000000502097221 */ /* 0x004fca0000000000 */
[----:B------:R-:W-:Y:S01]  /*0150*/  STG.E desc[UR4][R6.64], R9 ;  /* 0x0000000906007986 */ /* 0x000fe2000c101904 */
[----:B------:R-:W-:Y:S05]  /*0160*/  EXIT ;  /* 0x000000000000794d */ /* 0x000fea0003800000 */
.L_x_21:
        /* <DEDUP_REMOVED lines=9> */
.L_x_31:


//--------------------- .text._Z4Dot3PfS_S_i      --------------------------
	.section	.text._Z4Dot3PfS_S_i,"ax",@progbits
	.align	128
        .global         _Z4Dot3PfS_S_i
        .type           _Z4Dot3PfS_S_i,@function
        .size           _Z4Dot3PfS_S_i,(.L_x_32 - _Z4Dot3PfS_S_i)
        .other          _Z4Dot3PfS_S_i,@"STO_CUDA_ENTRY STV_DEFAULT"
_Z4Dot3PfS_S_i:
.text._Z4Dot3PfS_S_i:
[----:B------:R-:W-:Y:S08]  /*0000*/  LDC R1, c[0x0][0x37c] ;  /* 0x0000df00ff017b82 */ /* 0x000ff00000000800 */
[----:B------:R-:W0:Y:S02]  /*0010*/  LDC R0, c[0x0][0x398] ;  /* 0x0000e600ff007b82 */ /* 0x000e240000000800 */
[----:B0-----:R-:W-:-:S13]  /*0020*/  ISETP.GE.AND P0, PT, R0, 0x1, PT ;  /* 0x000000010000780c */ /* 0x001fda0003f06270 */
[----:B------:R-:W-:Y:S05]  /*0030*/  @!P0 EXIT ;  /* 0x000000000000894d */ /* 0x000fea0003800000 */
[----:B------:R-:W0:Y:S01]  /*0040*/  S2R R2, SR_CTAID.X ;  /* 0x0000000000027919 */ /* 0x000e220000002500 */
[----:B------:R-:W-:Y:S01]  /*0050*/  ISETP.GE.U32.AND P0, PT, R0, 0x8, PT ;  /* 0x000000080000780c */ /* 0x000fe20003f06070 */
[----:B------:R-:W1:Y:S01]  /*0060*/  LDCU.64 UR6, c[0x0][0x358] ;  /* 0x00006b00ff0677ac */ /* 0x000e620008000a00 */
[----:B------:R-:W-:-:S11]  /*0070*/  HFMA2 R4, -RZ, RZ, 0, 0 ;  /* 0x00000000ff047431 */ /* 0x000fd600000001ff */
[----:B------:R-:W-:Y:S05]  /*0080*/  @!P0 BRA `(.L_x_22) ;  /* 0x0000000400848947 */ /* 0x000fea0003800000 */
[----:B------:R-:W2:Y:S01]  /*0090*/  S2R R11, SR_TID.X ;  /* 0x00000000000b7919 */ /* 0x000ea20000002100 */
[----:B------:R-:W3:Y:S01]  /*00a0*/  LDCU.64 UR4, c[0x0][0x380] ;  /* 0x00007000ff0477ac */ /* 0x000ee20008000a00 */
[----:B------:R-:W2:Y:S01]  /*00b0*/  LDC R10, c[0x0][0x360] ;  /* 0x0000d800ff0a7b82 */ /* 0x000ea20000000800 */
[----:B------:R-:W-:-:S04]  /*00c0*/  LOP3.LUT R4, R0, 0x7ffffff8, RZ, 0xc0, !PT ;  /* 0x7ffffff800047812 */ /* 0x000fc800078ec0ff */
[----:B------:R-:W-:Y:S01]  /*00d0*/  IADD3 R34, PT, PT, -R4, RZ, RZ ;  /* 0x000000ff04227210 */ /* 0x000fe20007ffe1ff */
[----:B---3--:R-:W-:-:S04]  /*00e0*/  UIADD3 UR4, UP0, UPT, UR4, 0x10, URZ ;  /* 0x0000001004047890 */ /* 0x008fc8000ff1e0ff */
[----:B------:R-:W-:Y:S02]  /*00f0*/  UIADD3.X UR5, UPT, UPT, URZ, UR5, URZ, UP0, !UPT ;  /* 0x00000005ff057290 */ /* 0x000fe400087fe4ff */
[----:B------:R-:W-:-:S04]  /*0100*/  MOV R36, UR4 ;  /* 0x0000000400247c02 */ /* 0x000fc80008000f00 */
[----:B------:R-:W-:Y:S02]  /*0110*/  MOV R17, UR5 ;  /* 0x0000000500117c02 */ /* 0x000fe40008000f00 */
[CC--:B--2---:R-:W-:Y:S01]  /*0120*/  IADD3 R14, PT, PT, R10.reuse, R11.reuse, RZ ;  /* 0x0000000b0a0e7210 */ /* 0x0c4fe20007ffe0ff */
[C-C-:B------:R-:W-:Y:S01]  /*0130*/  IMAD R6, R10.reuse, 0x3, R11.reuse ;  /* 0x000000030a067824 */ /* 0x140fe200078e020b */
[CC--:B------:R-:W-:Y:S01]  /*0140*/  LEA R5, R10.reuse, R11.reuse, 0x1 ;  /* 0x0000000b0a057211 */ /* 0x0c0fe200078e08ff */
[C-C-:B------:R-:W-:Y:S01]  /*0150*/  IMAD R8, R10.reuse, 0x5, R11.reuse ;  /* 0x000000050a087824 */ /* 0x140fe200078e020b */
[CC--:B------:R-:W-:Y:S01]  /*0160*/  LEA R7, R10.reuse, R11.reuse, 0x2 ;  /* 0x0000000b0a077211 */ /* 0x0c0fe200078e10ff */
[--C-:B------:R-:W-:Y:S01]  /*0170*/  IMAD R9, R10, 0x6, R11.reuse ;  /* 0x000000060a097824 */ /* 0x100fe200078e020b */
[-C--:B0-----:R-:W-:Y:S01]  /*0180*/  IADD3 R30, PT, PT, R2, R11.reuse, RZ ;  /* 0x0000000b021e7210 */ /* 0x081fe20007ffe0ff */
[--C-:B------:R-:W-:Y:S01]  /*0190*/  IMAD R10, R10, 0x7, R11.reuse ;  /* 0x000000070a0a7824 */ /* 0x100fe200078e020b */
[CC--:B------:R-:W-:Y:S01]  /*01a0*/  LEA R13, R2.reuse, R11.reuse, 0x1 ;  /* 0x0000000b020d7211 */ /* 0x0c0fe200078e08ff */
[C-C-:B------:R-:W-:Y:S01]  /*01b0*/  IMAD R15, R2.reuse, 0x3, R11.reuse ;  /* 0x00000003020f7824 */ /* 0x140fe200078e020b */
[CC--:B------:R-:W-:Y:S01]  /*01c0*/  LEA R31, R2.reuse, R11.reuse, 0x2 ;  /* 0x0000000b021f7211 */ /* 0x0c0fe200078e10ff */
[C-C-:B------:R-:W-:Y:S01]  /*01d0*/  IMAD R35, R2.reuse, 0x5, R11.reuse ;  /* 0x0000000502237824 */ /* 0x140fe200078e020b */
[----:B------:R-:W-:Y:S01]  /*01e0*/  MOV R3, R11 ;  /* 0x0000000b00037202 */ /* 0x000fe20000000f00 */
[----:B------:R-:W-:-:S02]  /*01f0*/  IMAD R37, R2, 0x6, R11 ;  /* 0x0000000602257824 */ /* 0x000fc400078e020b */
[----:B------:R-:W-:-:S07]  /*0200*/  IMAD R12, R2, 0x7, R11 ;  /* 0x00000007020c7824 */ /* 0x000fce00078e020b */
.L_x_23:
[----:B------:R-:W0:Y:S01]  /*0210*/  LDC.64 R20, c[0x0][0x388] ;  /* 0x0000e200ff147b82 */ /* 0x000e220000000a00 */
[----:B------:R-:W-:-:S05]  /*0220*/  MOV R16, R36 ;  /* 0x0000002400107202 */ /* 0x000fca0000000f00 */
[----:B-12---:R-:W2:Y:S02]  /*0230*/  LDG.E R22, desc[UR6][R16.64+-0x10] ;  /* 0xfffff00610167981 */ /* 0x006ea4000c1e1900 */
[----:B------:R-:W1:Y:S01]  /*0240*/  LDC.64 R18, c[0x0][0x390] ;  /* 0x0000e400ff127b82 */ /* 0x000e620000000a00 */
[----:B0-----:R-:W-:-:S06]  /*0250*/  IMAD.WIDE.U32 R24, R3, 0x4, R20 ;  /* 0x0000000403187825 */ /* 0x001fcc00078e0014 */
[----:B------:R-:W2:Y:S01]  /*0260*/  LDG.E R25, desc[UR6][R24.64] ;  /* 0x0000000618197981 */ /* 0x000ea2000c1e1900 */
[----:B------:R-:W-:-:S04]  /*0270*/  IMAD.WIDE.U32 R28, R30, 0x4, R20 ;  /* 0x000000041e1c7825 */ /* 0x000fc800078e0014 */
[----:B-1----:R-:W-:-:S04]  /*0280*/  IMAD.WIDE.U32 R26, R11, 0x4, R18 ;  /* 0x000000040b1a7825 */ /* 0x002fc800078e0012 */
[----:B--2---:R-:W-:-:S05]  /*0290*/  FMUL R36, R22, R25 ;  /* 0x0000001916247220 */ /* 0x004fca0000400000 */
[----:B------:R0:W-:Y:S04]  /*02a0*/  STG.E desc[UR6][R26.64], R36 ;  /* 0x000000241a007986 */ /* 0x0001e8000c101906 */
[----:B------:R-:W0:Y:S04]  /*02b0*/  LDG.E R29, desc[UR6][R28.64] ;  /* 0x000000061c1d7981 */ /* 0x000e28000c1e1900 */
[----:B------:R-:W0:Y:S01]  /*02c0*/  LDG.E R22, desc[UR6][R16.64+-0xc] ;  /* 0xfffff40610167981 */ /* 0x000e22000c1e1900 */
[----:B------:R-:W-:-:S04]  /*02d0*/  IMAD.WIDE.U32 R32, R14, 0x4, R18 ;  /* 0x000000040e207825 */ /* 0x000fc800078e0012 */
[----:B0-----:R-:W-:Y:S01]  /*02e0*/  FMUL R36, R22, R29 ;  /* 0x0000001d16247220 */ /* 0x001fe20000400000 */
[----:B------:R-:W-:-:S04]  /*02f0*/  IMAD.WIDE.U32 R22, R13, 0x4, R20 ;  /* 0x000000040d167825 */ /* 0x000fc800078e0014 */
[----:B------:R0:W-:Y:S04]  /*0300*/  STG.E desc[UR6][R32.64], R36 ;  /* 0x0000002420007986 */ /* 0x0001e8000c101906 */
[----:B------:R-:W2:Y:S04]  /*0310*/  LDG.E R23, desc[UR6][R22.64] ;  /* 0x0000000616177981 */ /* 0x000ea8000c1e1900 */
[----:B------:R-:W2:Y:S01]  /*0320*/  LDG.E R22, desc[UR6][R16.64+-0x8] ;  /* 0xfffff80610167981 */ /* 0x000ea2000c1e1900 */
[----:B------:R-:W-:-:S04]  /*0330*/  IMAD.WIDE.U32 R24, R5, 0x4, R18 ;  /* 0x0000000405187825 */ /* 0x000fc800078e0012 */
[----:B------:R-:W-:-:S04]  /*0340*/  IMAD.WIDE.U32 R26, R15, 0x4, R20 ;  /* 0x000000040f1a7825 */ /* 0x000fc800078e0014 */
[----:B--2---:R-:W-:-:S05]  /*0350*/  FMUL R23, R22, R23 ;  /* 0x0000001716177220 */ /* 0x004fca0000400000 */
[----:B------:R1:W-:Y:S04]  /*0360*/  STG.E desc[UR6][R24.64], R23 ;  /* 0x0000001718007986 */ /* 0x0003e8000c101906 */
[----:B------:R-:W2:Y:S04]  /*0370*/  LDG.E R27, desc[UR6][R26.64] ;  /* 0x000000061a1b7981 */ /* 0x000ea8000c1e1900 */
[----:B------:R-:W2:Y:S01]  /*0380*/  LDG.E R22, desc[UR6][R16.64+-0x4] ;  /* 0xfffffc0610167981 */ /* 0x000ea2000c1e1900 */
[----:B------:R-:W-:-:S04]  /*0390*/  IMAD.WIDE.U32 R28, R6, 0x4, R18 ;  /* 0x00000004061c7825 */ /* 0x000fc800078e0012 */
[----:B0-----:R-:W-:-:S04]  /*03a0*/  IMAD.WIDE.U32 R32, R31, 0x4, R20 ;  /* 0x000000041f207825 */ /* 0x001fc800078e0014 */
[----:B--2---:R-:W-:-:S05]  /*03b0*/  FMUL R36, R22, R27 ;  /* 0x0000001b16247220 */ /* 0x004fca0000400000 */
[----:B------:R0:W-:Y:S04]  /*03c0*/  STG.E desc[UR6][R28.64], R36 ;  /* 0x000000241c007986 */ /* 0x0001e8000c101906 */
[----:B------:R-:W0:Y:S04]  /*03d0*/  LDG.E R33, desc[UR6][R32.64] ;  /* 0x0000000620217981 */ /* 0x000e28000c1e1900 */
[----:B------:R-:W0:Y:S01]  /*03e0*/  LDG.E R26, desc[UR6][R16.64] ;  /* 0x00000006101a7981 */ /* 0x000e22000c1e1900 */
[----:B-1----:R-:W-:-:S04]  /*03f0*/  IMAD.WIDE.U32 R22, R7, 0x4, R18 ;  /* 0x0000000407167825 */ /* 0x002fc800078e0012 */
[----:B------:R-:W-:-:S04]  /*0400*/  IMAD.WIDE.U32 R24, R35, 0x4, R20 ;  /* 0x0000000423187825 */ /* 0x000fc800078e0014 */
[----:B0-----:R-:W-:-:S05]  /*0410*/  FMUL R36, R26, R33 ;  /* 0x000000211a247220 */ /* 0x001fca0000400000 */
[----:B------:R0:W-:Y:S04]  /*0420*/  STG.E desc[UR6][R22.64], R36 ;  /* 0x0000002416007986 */ /* 0x0001e8000c101906 */
[----:B------:R-:W2:Y:S04]  /*0430*/  LDG.E R25, desc[UR6][R24.64] ;  /* 0x0000000618197981 */ /* 0x000ea8000c1e1900 */
[----:B------:R-:W2:Y:S01]  /*0440*/  LDG.E R24, desc[UR6][R16.64+0x4] ;  /* 0x0000040610187981 */ /* 0x000ea2000c1e1900 */
[----:B------:R-:W-:-:S04]  /*0450*/  IMAD.WIDE.U32 R26, R8, 0x4, R18 ;  /* 0x00000004081a7825 */ /* 0x000fc800078e0012 */
[----:B------:R-:W-:-:S04]  /*0460*/  IMAD.WIDE.U32 R28, R37, 0x4, R20 ;  /* 0x00000004251c7825 */ /* 0x000fc800078e0014 */
[----:B--2---:R-:W-:-:S05]  /*0470*/  FMUL R25, R24, R25 ;  /* 0x0000001918197220 */ /* 0x004fca0000400000 */
[----:B------:R2:W-:Y:S04]  /*0480*/  STG.E desc[UR6][R26.64], R25 ;  /* 0x000000191a007986 */ /* 0x0005e8000c101906 */
[----:B------:R-:W3:Y:S04]  /*0490*/  LDG.E R29, desc[UR6][R28.64] ;  /* 0x000000061c1d7981 */ /* 0x000ee8000c1e1900 */
[----:B------:R-:W3:Y:S01]  /*04a0*/  LDG.E R24, desc[UR6][R16.64+0x8] ;  /* 0x0000080610187981 */ /* 0x000ee2000c1e1900 */
[----:B------:R-:W-:-:S04]  /*04b0*/  IMAD.WIDE.U32 R32, R9, 0x4, R18 ;  /* 0x0000000409207825 */ /* 0x000fc800078e0012 */
[----:B------:R-:W-:Y:S01]  /*04c0*/  IMAD.WIDE.U32 R20, R12, 0x4, R20 ;  /* 0x000000040c147825 */ /* 0x000fe200078e0014 */
[----:B0-----:R-:W-:-:S03]  /*04d0*/  IADD3 R36, P0, PT, R16, 0x20, RZ ;  /* 0x0000002010247810 */ /* 0x001fc60007f1e0ff */
[----:B---3--:R-:W-:-:S05]  /*04e0*/  FMUL R29, R24, R29 ;  /* 0x0000001d181d7220 */ /* 0x008fca0000400000 */
[----:B------:R2:W-:Y:S04]  /*04f0*/  STG.E desc[UR6][R32.64], R29 ;  /* 0x0000001d20007986 */ /* 0x0005e8000c101906 */
[----:B------:R-:W3:Y:S04]  /*0500*/  LDG.E R21, desc[UR6][R20.64] ;  /* 0x0000000614157981 */ /* 0x000ee8000c1e1900 */
[----:B------:R0:W3:Y:S01]  /*0510*/  LDG.E R22, desc[UR6][R16.64+0xc] ;  /* 0x00000c0610167981 */ /* 0x0000e2000c1e1900 */
[----:B------:R-:W1:Y:S01]  /*0520*/  LDC R24, c[0x0][0x360] ;  /* 0x0000d800ff187b82 */ /* 0x000e620000000800 */
[----:B------:R-:W-:-:S02]  /*0530*/  IADD3 R34, PT, PT, R34, 0x8, RZ ;  /* 0x0000000822227810 */ /* 0x000fc40007ffe0ff */
[----:B0-----:R-:W-:Y:S02]  /*0540*/  IADD3.X R17, PT, PT, RZ, R17, RZ, P0, !PT ;  /* 0x00000011ff117210 */ /* 0x001fe400007fe4ff */
[----:B------:R-:W-:Y:S01]  /*0550*/  ISETP.NE.AND P0, PT, R34, RZ, PT ;  /* 0x000000ff2200720c */ /* 0x000fe20003f05270 */
[----:B------:R-:W-:Y:S01]  /*0560*/  IMAD.WIDE.U32 R18, R10, 0x4, R18 ;  /* 0x000000040a127825 */ /* 0x000fe200078e0012 */
[C---:B------:R-:W-:Y:S02]  /*0570*/  LEA R3, R2.reuse, R3, 0x3 ;  /* 0x0000000302037211 */ /* 0x040fe400078e18ff */
[C---:B------:R-:W-:Y:S02]  /*0580*/  LEA R30, R2.reuse, R30, 0x3 ;  /* 0x0000001e021e7211 */ /* 0x040fe400078e18ff */
[C---:B------:R-:W-:Y:S02]  /*0590*/  LEA R13, R2.reuse, R13, 0x3 ;  /* 0x0000000d020d7211 */ /* 0x040fe400078e18ff */
[----:B------:R-:W-:-:S02]  /*05a0*/  LEA R15, R2, R15, 0x3 ;  /* 0x0000000f020f7211 */ /* 0x000fc400078e18ff */
[C---:B------:R-:W-:Y:S02]  /*05b0*/  LEA R31, R2.reuse, R31, 0x3 ;  /* 0x0000001f021f7211 */ /* 0x040fe400078e18ff */
[----:B------:R-:W-:Y:S02]  /*05c0*/  LEA R35, R2, R35, 0x3 ;  /* 0x0000002302237211 */ /* 0x000fe400078e18ff */
[C---:B-1----:R-:W-:Y:S02]  /*05d0*/  LEA R14, R24.reuse, R14, 0x3 ;  /* 0x0000000e180e7211 */ /* 0x042fe400078e18ff */
[C---:B------:R-:W-:Y:S02]  /*05e0*/  LEA R5, R24.reuse, R5, 0x3 ;  /* 0x0000000518057211 */ /* 0x040fe400078e18ff */
[C---:B------:R-:W-:Y:S02]  /*05f0*/  LEA R6, R24.reuse, R6, 0x3 ;  /* 0x0000000618067211 */ /* 0x040fe400078e18ff */
[----:B------:R-:W-:-:S02]  /*0600*/  LEA R7, R24, R7, 0x3 ;  /* 0x0000000718077211 */ /* 0x000fc400078e18ff */
[C---:B------:R-:W-:Y:S02]  /*0610*/  LEA R8, R24.reuse, R8, 0x3 ;  /* 0x0000000818087211 */ /* 0x040fe400078e18ff */
[C---:B------:R-:W-:Y:S02]  /*0620*/  LEA R9, R24.reuse, R9, 0x3 ;  /* 0x0000000918097211 */ /* 0x040fe400078e18ff */
[C---:B------:R-:W-:Y:S02]  /*0630*/  LEA R10, R24.reuse, R10, 0x3 ;  /* 0x0000000a180a7211 */ /* 0x040fe400078e18ff */
[----:B------:R-:W-:Y:S02]  /*0640*/  LEA R11, R24, R11, 0x3 ;  /* 0x0000000b180b7211 */ /* 0x000fe400078e18ff */
[C---:B------:R-:W-:Y:S02]  /*0650*/  LEA R37, R2.reuse, R37, 0x3 ;  /* 0x0000002502257211 */ /* 0x040fe400078e18ff */
[----:B------:R-:W-:Y:S01]  /*0660*/  LEA R12, R2, R12, 0x3 ;  /* 0x0000000c020c7211 */ /* 0x000fe200078e18ff */
[----:B---3--:R-:W-:-:S05]  /*0670*/  FMUL R23, R22, R21 ;  /* 0x0000001516177220 */ /* 0x008fca0000400000 */
[----:B------:R2:W-:Y:S01]  /*0680*/  STG.E desc[UR6][R18.64], R23 ;  /* 0x0000001712007986 */ /* 0x0005e2000c101906 */
[----:B------:R-:W-:Y:S05]  /*0690*/  @P0 BRA `(.L_x_23) ;  /* 0xfffffff800dc0947 */ /* 0x000fea000383ffff */
.L_x_22:
[----:B------:R-:W-:-:S13]  /*06a0*/  LOP3.LUT P0, R3, R0, 0x7, RZ, 0xc0, !PT ;  /* 0x0000000700037812 */ /* 0x000fda000780c0ff */
[----:B-1----:R-:W-:Y:S05]  /*06b0*/  @!P0 EXIT ;  /* 0x000000000000894d */ /* 0x002fea0003800000 */
[----:B------:R-:W-:Y:S01]  /*06c0*/  ISETP.GE.U32.AND P0, PT, R3, 0x4, PT ;  /* 0x000000040300780c */ /* 0x000fe20003f06070 */
[----:B------:R-:W1:Y:S01]  /*06d0*/  LDCU UR4, c[0x0][0x360] ;  /* 0x00006c00ff0477ac */ /* 0x000e620008000800 */
[----:B------:R-:W3:Y:S01]  /*06e0*/  S2R R3, SR_TID.X ;  /* 0x0000000000037919 */ /* 0x000ee20000002100 */
[----:B------:R-:W-:-:S04]  /*06f0*/  LOP3.LUT R20, R0, 0x3, RZ, 0xc0, !PT ;  /* 0x0000000300147812 */ /* 0x000fc800078ec0ff */
[----:B------:R-:W-:-:S06]  /*0700*/  ISETP.NE.AND P1, PT, R20, RZ, PT ;  /* 0x000000ff1400720c */ /* 0x000fcc0003f25270 */
[----:B------:R-:W-:Y:S07]  /*0710*/  @!P0 BRA `(.L_x_24) ;  /* 0x0000000000948947 */ /* 0x000fee0003800000 */
[----:B------:R-:W4:Y:S01]  /*0720*/  LDC.64 R8, c[0x0][0x388] ;  /* 0x0000e200ff087b82 */ /* 0x000f220000000a00 */
[----:B0--3--:R-:W-:-:S07]  /*0730*/  IMAD R15, R4, R2, R3 ;  /* 0x00000002040f7224 */ /* 0x009fce00078e0203 */
[----:B------:R-:W0:Y:S08]  /*0740*/  LDC.64 R6, c[0x0][0x380] ;  /* 0x0000e000ff067b82 */ /* 0x000e300000000a00 */
[----:B------:R-:W3:Y:S01]  /*0750*/  LDC.64 R10, c[0x0][0x390] ;  /* 0x0000e400ff0a7b82 */ /* 0x000ee20000000a00 */
[----:B----4-:R-:W-:-:S06]  /*0760*/  IMAD.WIDE.U32 R12, R15, 0x4, R8 ;  /* 0x000000040f0c7825 */ /* 0x010fcc00078e0008 */
[----:B------:R-:W4:Y:S01]  /*0770*/  LDG.E R12, desc[UR6][R12.64] ;  /* 0x000000060c0c7981 */ /* 0x000f22000c1e1900 */
[----:B0-----:R-:W-:-:S05]  /*0780*/  IMAD.WIDE.U32 R6, R4, 0x4, R6 ;  /* 0x0000000404067825 */ /* 0x001fca00078e0006 */
[----:B------:R-:W4:Y:S01]  /*0790*/  LDG.E R5, desc[UR6][R6.64] ;  /* 0x0000000606057981 */ /* 0x000f22000c1e1900 */
[----:B------:R-:W-:Y:S01]  /*07a0*/  IADD3 R21, PT, PT, R15, R2, RZ ;  /* 0x000000020f157210 */ /* 0x000fe20007ffe0ff */
[----:B-12---:R-:W-:-:S04]  /*07b0*/  IMAD R19, R4, UR4, R3 ;  /* 0x0000000404137c24 */ /* 0x006fc8000f8e0203 */
[----:B---3--:R-:W-:-:S04]  /*07c0*/  IMAD.WIDE.U32 R14, R19, 0x4, R10 ;  /* 0x00000004130e7825 */ /* 0x008fc800078e000a */
[----:B------:R-:W-:-:S04]  /*07d0*/  IMAD.WIDE.U32 R16, R21, 0x4, R8 ;  /* 0x0000000415107825 */ /* 0x000fc800078e0008 */
[----:B----4-:R-:W-:-:S05]  /*07e0*/  FMUL R5, R5, R12 ;  /* 0x0000000c05057220 */ /* 0x010fca0000400000 */
[----:B------:R0:W-:Y:S04]  /*07f0*/  STG.E desc[UR6][R14.64], R5 ;  /* 0x000000050e007986 */ /* 0x0001e8000c101906 */
[----:B------:R-:W2:Y:S04]  /*0800*/  LDG.E R17, desc[UR6][R16.64] ;  /* 0x0000000610117981 */ /* 0x000ea8000c1e1900 */
[----:B------:R-:W2:Y:S01]  /*0810*/  LDG.E R18, desc[UR6][R6.64+0x4] ;  /* 0x0000040606127981 */ /* 0x000ea2000c1e1900 */
[----:B------:R-:W-:Y:S02]  /*0820*/  IADD3 R23, PT, PT, R19, UR4, RZ ;  /* 0x0000000413177c10 */ /* 0x000fe4000fffe0ff */
[----:B------:R-:W-:-:S03]  /*0830*/  IADD3 R25, PT, PT, R21, R2, RZ ;  /* 0x0000000215197210 */ /* 0x000fc60007ffe0ff */
[----:B------:R-:W-:-:S04]  /*0840*/  IMAD.WIDE.U32 R12, R23, 0x4, R10 ;  /* 0x00000004170c7825 */ /* 0x000fc800078e000a */
[----:B--2---:R-:W-:Y:S01]  /*0850*/  FMUL R21, R18, R17 ;  /* 0x0000001112157220 */ /* 0x004fe20000400000 */
[----:B------:R-:W-:-:S04]  /*0860*/  IMAD.WIDE.U32 R18, R25, 0x4, R8 ;  /* 0x0000000419127825 */ /* 0x000fc800078e0008 */
[----:B------:R1:W-:Y:S04]  /*0870*/  STG.E desc[UR6][R12.64], R21 ;  /* 0x000000150c007986 */ /* 0x0003e8000c101906 */
[----:B------:R-:W2:Y:S04]  /*0880*/  LDG.E R19, desc[UR6][R18.64] ;  /* 0x0000000612137981 */ /* 0x000ea8000c1e1900 */
[----:B------:R-:W2:Y:S01]  /*0890*/  LDG.E R22, desc[UR6][R6.64+0x8] ;  /* 0x0000080606167981 */ /* 0x000ea2000c1e1900 */
[----:B------:R-:W-:Y:S02]  /*08a0*/  IADD3 R23, PT, PT, R23, UR4, RZ ;  /* 0x0000000417177c10 */ /* 0x000fe4000fffe0ff */
[----:B------:R-:W-:-:S03]  /*08b0*/  IADD3 R25, PT, PT, R25, R2, RZ ;  /* 0x0000000219197210 */ /* 0x000fc60007ffe0ff */
[----:B0-----:R-:W-:-:S04]  /*08c0*/  IMAD.WIDE.U32 R14, R23, 0x4, R10 ;  /* 0x00000004170e7825 */ /* 0x001fc800078e000a */
[----:B------:R-:W-:-:S04]  /*08d0*/  IMAD.WIDE.U32 R8, R25, 0x4, R8 ;  /* 0x0000000419087825 */ /* 0x000fc800078e0008 */
[----:B--2---:R-:W-:-:S05]  /*08e0*/  FMUL R5, R22, R19 ;  /* 0x0000001316057220 */ /* 0x004fca0000400000 */
[----:B------:R4:W-:Y:S04]  /*08f0*/  STG.E desc[UR6][R14.64], R5 ;  /* 0x000000050e007986 */ /* 0x0009e8000c101906 */
[----:B------:R-:W1:Y:S04]  /*0900*/  LDG.E R16, desc[UR6][R6.64+0xc] ;  /* 0x00000c0606107981 */ /* 0x000e68000c1e1900 */
[----:B------:R-:W1:Y:S01]  /*0910*/  LDG.E R9, desc[UR6][R8.64] ;  /* 0x0000000608097981 */ /* 0x000e62000c1e1900 */
[----:B------:R-:W-:-:S05]  /*0920*/  IADD3 R23, PT, PT, R23, UR4, RZ ;  /* 0x0000000417177c10 */ /* 0x000fca000fffe0ff */
[----:B------:R-:W-:Y:S01]  /*0930*/  IMAD.WIDE.U32 R10, R23, 0x4, R10 ;  /* 0x00000004170a7825 */ /* 0x000fe200078e000a */
[----:B------:R-:W-:-:S03]  /*0940*/  IADD3 R4, PT, PT, R4, 0x4, RZ ;  /* 0x0000000404047810 */ /* 0x000fc60007ffe0ff */
[----:B-1----:R-:W-:-:S05]  /*0950*/  FMUL R13, R16, R9 ;  /* 0x00000009100d7220 */ /* 0x002fca0000400000 */
[----:B------:R4:W-:Y:S02]  /*0960*/  STG.E desc[UR6][R10.64], R13 ;  /* 0x0000000d0a007986 */ /* 0x0009e4000c101906 */
.L_x_24:
[----:B-1----:R-:W-:Y:S05]  /*0970*/  @!P1 EXIT ;  /* 0x000000000000994d */ /* 0x002fea0003800000 */
[----:B------:R-:W-:Y:S02]  /*0980*/  ISETP.NE.AND P0, PT, R20, 0x1, PT ;  /* 0x000000011400780c */ /* 0x000fe40003f05270 */
[----:B------:R-:W-:-:S04]  /*0990*/  LOP3.LUT R0, R0, 0x1, RZ, 0xc0, !PT ;  /* 0x0000000100007812 */ /* 0x000fc800078ec0ff */
[----:B------:R-:W-:-:S07]  /*09a0*/  ISETP.NE.U32.AND P1, PT, R0, 0x1, PT ;  /* 0x000000010000780c */ /* 0x000fce0003f25070 */
[----:B------:R-:W-:Y:S06]  /*09b0*/  @!P0 BRA `(.L_x_25) ;  /* 0x0000000000548947 */ /* 0x000fec0003800000 */
[----:B------:R-:W1:Y:S01]  /*09c0*/  LDC.64 R8, c[0x0][0x388] ;  /* 0x0000e200ff087b82 */ /* 0x000e620000000a00 */
[----:B0--34-:R-:W-:-:S07]  /*09d0*/  IMAD R5, R4, R2, R3 ;  /* 0x0000000204057224 */ /* 0x019fce00078e0203 */
[----:B------:R-:W0:Y:S08]  /*09e0*/  LDC.64 R6, c[0x0][0x380] ;  /* 0x0000e000ff067b82 */ /* 0x000e300000000a00 */
[----:B------:R-:W3:Y:S01]  /*09f0*/  LDC.64 R12, c[0x0][0x390] ;  /* 0x0000e400ff0c7b82 */ /* 0x000ee20000000a00 */
[----:B-1----:R-:W-:-:S06]  /*0a00*/  IMAD.WIDE.U32 R10, R5, 0x4, R8 ;  /* 0x00000004050a7825 */ /* 0x002fcc00078e0008 */
[----:B------:R-:W4:Y:S01]  /*0a10*/  LDG.E R11, desc[UR6][R10.64] ;  /* 0x000000060a0b7981 */ /* 0x000f22000c1e1900 */
[----:B0-----:R-:W-:-:S05]  /*0a20*/  IMAD.WIDE.U32 R6, R4, 0x4, R6 ;  /* 0x0000000404067825 */ /* 0x001fca00078e0006 */
[----:B------:R-:W4:Y:S01]  /*0a30*/  LDG.E R0, desc[UR6][R6.64] ;  /* 0x0000000606007981 */ /* 0x000f22000c1e1900 */
[----:B--2---:R-:W-:Y:S01]  /*0a40*/  IADD3 R19, PT, PT, R5, R2, RZ ;  /* 0x0000000205137210 */ /* 0x004fe20007ffe0ff */
[----:B------:R-:W-:-:S04]  /*0a50*/  IMAD R17, R4, UR4, R3 ;  /* 0x0000000404117c24 */ /* 0x000fc8000f8e0203 */
[----:B---3--:R-:W-:-:S04]  /*0a60*/  IMAD.WIDE.U32 R14, R17, 0x4, R12 ;  /* 0x00000004110e7825 */ /* 0x008fc800078e000c */
[----:B------:R-:W-:-:S04]  /*0a70*/  IMAD.WIDE.U32 R8, R19, 0x4, R8 ;  /* 0x0000000413087825 */ /* 0x000fc800078e0008 */
[----:B----4-:R-:W-:-:S05]  /*0a80*/  FMUL R5, R0, R11 ;  /* 0x0000000b00057220 */ /* 0x010fca0000400000 */
[----:B------:R1:W-:Y:S04]  /*0a90*/  STG.E desc[UR6][R14.64], R5 ;  /* 0x000000050e007986 */ /* 0x0003e8000c101906 */
[----:B------:R-:W2:Y:S04]  /*0aa0*/  LDG.E R0, desc[UR6][R6.64+0x4] ;  /* 0x0000040606007981 */ /* 0x000ea8000c1e1900 */
[----:B------:R-:W2:Y:S01]  /*0ab0*/  LDG.E R9, desc[UR6][R8.64] ;  /* 0x0000000608097981 */ /* 0x000ea2000c1e1900 */
[----:B------:R-:W-:-:S05]  /*0ac0*/  IADD3 R17, PT, PT, R17, UR4, RZ ;  /* 0x0000000411117c10 */ /* 0x000fca000fffe0ff */
[----:B------:R-:W-:Y:S01]  /*0ad0*/  IMAD.WIDE.U32 R12, R17, 0x4, R12 ;  /* 0x00000004110c7825 */ /* 0x000fe200078e000c */
[----:B------:R-:W-:-:S03]  /*0ae0*/  IADD3 R4, PT, PT, R4, 0x2, RZ ;  /* 0x0000000204047810 */ /* 0x000fc60007ffe0ff */
[----:B--2---:R-:W-:-:S05]  /*0af0*/  FMUL R11, R0, R9 ;  /* 0x00000009000b7220 */ /* 0x004fca0000400000 */
[----:B------:R1:W-:Y:S02]  /*0b00*/  STG.E desc[UR6][R12.64], R11 ;  /* 0x0000000b0c007986 */ /* 0x0003e4000c101906 */
.L_x_25:
[----:B------:R-:W-:Y:S05]  /*0b10*/  @P1 EXIT ;  /* 0x000000000000194d */ /* 0x000fea0003800000 */
[----:B------:R-:W5:Y:S01]  /*0b20*/  LDC.64 R8, c[0x0][0x388] ;  /* 0x0000e200ff087b82 */ /* 0x000f620000000a00 */
[----:B01-34-:R-:W-:-:S07]  /*0b30*/  IMAD R5, R2, R4, R3 ;  /* 0x0000000402057224 */ /* 0x01bfce00078e0203 */
[----:B------:R-:W0:Y:S08]  /*0b40*/  LDC.64 R6, c[0x0][0x380] ;  /* 0x0000e000ff067b82 */ /* 0x000e300000000a00 */
[----:B------:R-:W1:Y:S01]  /*0b50*/  LDC.64 R10, c[0x0][0x390] ;  /* 0x0000e400ff0a7b82 */ /* 0x000e620000000a00 */
[----:B-----5:R-:W-:-:S06]  /*0b60*/  IMAD.WIDE.U32 R8, R5, 0x4, R8 ;  /* 0x0000000405087825 */ /* 0x020fcc00078e0008 */
[----:B------:R-:W3:Y:S01]  /*0b70*/  LDG.E R9, desc[UR6][R8.64] ;  /* 0x0000000608097981 */ /* 0x000ee2000c1e1900 */
[----:B0-----:R-:W-:-:S06]  /*0b80*/  IMAD.WIDE.U32 R6, R4, 0x4, R6 ;  /* 0x0000000404067825 */ /* 0x001fcc00078e0006 */
[----:B------:R-:W3:Y:S01]  /*0b90*/  LDG.E R6, desc[UR6][R6.64] ;  /* 0x0000000606067981 */ /* 0x000ee2000c1e1900 */
[----:B------:R-:W-:-:S04]  /*0ba0*/  IMAD R3, R4, UR4, R3 ;  /* 0x0000000404037c24 */ /* 0x000fc8000f8e0203 */
[----:B-1----:R-:W-:-:S04]  /*0bb0*/  IMAD.WIDE.U32 R2, R3, 0x4, R10 ;  /* 0x0000000403027825 */ /* 0x002fc800078e000a */
[----:B---3--:R-:W-:-:S05]  /*0bc0*/  FMUL R5, R6, R9 ;  /* 0x0000000906057220 */ /* 0x008fca0000400000 */
[----:B------:R-:W-:Y:S01]  /*0bd0*/  STG.E desc[UR6][R2.64], R5 ;  /* 0x0000000502007986 */ /* 0x000fe2000c101906 */
[----:B------:R-:W-:Y:S05]  /*0be0*/  EXIT ;  /* 0x000000000000794d */ /* 0x000fea0003800000 */
.L_x_26:
        /* <DEDUP_REMOVED lines=9> */
.L_x_32:


//--------------------- .text._Z4Dot2PfS_S_       --------------------------
	.section	.text._Z4Dot2PfS_S_,"ax",@progbits
	.align	128
        .global         _Z4Dot2PfS_S_
        .type           _Z4Dot2PfS_S_,@function
        .size           _Z4Dot2PfS_S_,(.L_x_33 - _Z4Dot2PfS_S_)
        .other          _Z4Dot2PfS_S_,@"STO_CUDA_ENTRY STV_DEFAULT"
_Z4Dot2PfS_S_:
.text._Z4Dot2PfS_S_:
[----:B------:R-:W-:Y:S01]  /*0000*/  LDC R1, c[0x0][0x37c] ;  /* 0x0000df00ff017b82 */ /* 0x000fe20000000800 */
[----:B------:R-:W0:Y:S07]  /*0010*/  S2R R9, SR_CTAID.X ;  /* 0x0000000000097919 */ /* 0x000e2e0000002500 */
[----:B------:R-:W0:Y:S01]  /*0020*/  LDC.64 R2, c[0x0][0x380] ;  /* 0x0000e000ff027b82 */ /* 0x000e220000000a00 */
[----:B------:R-:W1:Y:S01]  /*0030*/  LDCU UR6, c[0x0][0x360] ;  /* 0x00006c00ff0677ac */ /* 0x000e620008000800 */
[----:B------:R-:W1:Y:S01]  /*0040*/  S2R R0, SR_TID.X ;  /* 0x0000000000007919 */ /* 0x000e620000002100 */
[----:B------:R-:W2:Y:S05]  /*0050*/  LDCU.64 UR4, c[0x0][0x358] ;  /* 0x00006b00ff0477ac */ /* 0x000eaa0008000a00 */
[----:B------:R-:W3:Y:S01]  /*0060*/  LDC.64 R4, c[0x0][0x388] ;  /* 0x0000e200ff047b82 */ /* 0x000ee20000000a00 */
[----:B0-----:R-:W-:-:S04]  /*0070*/  IMAD.WIDE.U32 R2, R9, 0x4, R2 ;  /* 0x0000000409027825 */ /* 0x001fc800078e0002 */
[----:B-1----:R-:W-:Y:S02]  /*0080*/  IMAD R7, R9, UR6, R0 ;  /* 0x0000000609077c24 */ /* 0x002fe4000f8e0200 */
[----:B--2---:R-:W2:Y:S02]  /*0090*/  LDG.E R2, desc[UR4][R2.64] ;  /* 0x0000000402027981 */ /* 0x004ea4000c1e1900 */
[----:B---3--:R-:W-:Y:S02]  /*00a0*/  IMAD.WIDE.U32 R4, R7, 0x4, R4 ;  /* 0x0000000407047825 */ /* 0x008fe400078e0004 */
[----:B------:R-:W0:Y:S04]  /*00b0*/  LDC.64 R6, c[0x0][0x390] ;  /* 0x0000e400ff067b82 */ /* 0x000e280000000a00 */
[----:B------:R-:W2:Y:S01]  /*00c0*/  LDG.E R5, desc[UR4][R4.64] ;  /* 0x0000000404057981 */ /* 0x000ea2000c1e1900 */
[----:B------:R-:W1:Y:S02]  /*00d0*/  LDCU UR6, c[0x0][0x370] ;  /* 0x00006e00ff0677ac */ /* 0x000e640008000800 */
[----:B-1----:R-:W-:-:S04]  /*00e0*/  IMAD R9, R0, UR6, R9 ;  /* 0x0000000600097c24 */ /* 0x002fc8000f8e0209 */
[----:B0-----:R-:W-:-:S04]  /*00f0*/  IMAD.WIDE.U32 R6, R9, 0x4, R6 ;  /* 0x0000000409067825 */ /* 0x001fc800078e0006 */
[----:B--2---:R-:W-:-:S05]  /*0100*/  FMUL R9, R2, R5 ;  /* 0x0000000502097220 */ /* 0x004fca0000400000 */
[----:B------:R-:W-:Y:S01]  /*0110*/  STG.E desc[UR4][R6.64], R9 ;  /* 0x0000000906007986 */ /* 0x000fe2000c101904 */
[----:B------:R-:W-:Y:S05]  /*0120*/  EXIT ;  /* 0x000000000000794d */ /* 0x000fea0003800000 */
.L_x_27:
        /* <DEDUP_REMOVED lines=13> */
.L_x_33:


//--------------------- .nv.shared.reserved.0     --------------------------
	.section	.nv.shared.reserved.0,"aw",@nobits
	.weak		__nv_reservedSMEM_offset_0_alias
	.size		__nv_reservedSMEM_offset_0_alias, 0, 64
	.other		__nv_reservedSMEM_offset_0_alias,@"STO_CUDA_RESERVED_SHARED STV_DEFAULT"
__nv_reservedSMEM_offset_0_alias:
	.zero		0
	.zero		64


//--------------------- .nv.constant0._Z7SigmoidPfS_ --------------------------
	.section	.nv.constant0._Z7SigmoidPfS_,"a",@progbits
	.sectionflags	@""
	.align	4
.nv.constant0._Z7SigmoidPfS_:
	.zero		912


//--------------------- .nv.constant0._Z5Sumb2PfS_S_ --------------------------
	.section	.nv.constant0._Z5Sumb2PfS_S_,"a",@progbits
	.sectionflags	@""
	.align	4
.nv.constant0._Z5Sumb2PfS_S_:
	.zero		920


//--------------------- .nv.constant0._Z4Dot3PfS_S_i --------------------------
	.section	.nv.constant0._Z4Dot3PfS_S_i,"a",@progbits
	.sectionflags	@""
	.align	4
.nv.constant0._Z4Dot3PfS_S_i:
	.zero		924


//--------------------- .nv.constant0._Z4Dot2PfS_S_ --------------------------
	.section	.nv.constant0._Z4Dot2PfS_S_,"a",@progbits
	.sectionflags	@""
	.align	4
.nv.constant0._Z4Dot2PfS_S_:
	.zero		920


//--------------------- SYMBOLS --------------------------

	.type		.nv.reservedSmem.offset0,@object
	.size		.nv.reservedSmem.offset0,0x4
